//
// Generated by NVIDIA NVVM Compiler
//
// Compiler Build ID: CL-36424714
// Cuda compilation tools, release 13.0, V13.0.88
// Based on NVVM 20.0.0
//

.version 9.0
.target sm_100
.address_size 64

	// .globl	_Z7kernel4PfS_i
// _ZZ7kernel4PfS_iE6s_data has been demoted
// _ZZ7kernel5PfS_iE6s_data has been demoted
// _ZZ6reduceILj1024EEvPfS0_iE6s_data has been demoted
// _ZZ6reduceILj512EEvPfS0_iE6s_data has been demoted
// _ZZ6reduceILj256EEvPfS0_iE6s_data has been demoted
// _ZZ6reduceILj128EEvPfS0_iE6s_data has been demoted
// _ZZ6reduceILj64EEvPfS0_iE6s_data has been demoted
// _ZZ6reduceILj32EEvPfS0_iE6s_data has been demoted
// _ZZ6reduceILj16EEvPfS0_iE6s_data has been demoted
// _ZZ6reduceILj8EEvPfS0_iE6s_data has been demoted
// _ZZ6reduceILj4EEvPfS0_iE6s_data has been demoted
// _ZZ6reduceILj2EEvPfS0_iE6s_data has been demoted
// _ZZ6reduceILj1EEvPfS0_iE6s_data has been demoted

.visible .entry _Z7kernel4PfS_i(
	.param .u64 .ptr .align 1 _Z7kernel4PfS_i_param_0,
	.param .u64 .ptr .align 1 _Z7kernel4PfS_i_param_1,
	.param .u32 _Z7kernel4PfS_i_param_2
)
{
	.reg .pred 	%p<8>;
	.reg .b32 	%r<18>;
	.reg .b32 	%f<8>;
	.reg .b64 	%rd<11>;
	// demoted variable
	.shared .align 4 .b8 _ZZ7kernel4PfS_iE6s_data[1024];
	ld.param.u64 	%rd1, [_Z7kernel4PfS_i_param_0];
	ld.param.u64 	%rd2, [_Z7kernel4PfS_i_param_1];
	ld.param.u32 	%r8, [_Z7kernel4PfS_i_param_2];
	mov.u32 	%r1, %tid.x;
	mov.u32 	%r2, %ctaid.x;
	mov.u32 	%r17, %ntid.x;
	mul.lo.s32 	%r9, %r17, %r2;
	shl.b32 	%r10, %r9, 1;
	add.s32 	%r4, %r10, %r1;
	setp.ge.u32 	%p1, %r4, %r8;
	shl.b32 	%r11, %r1, 2;
	mov.u32 	%r12, _ZZ7kernel4PfS_iE6s_data;
	add.s32 	%r5, %r12, %r11;
	@%p1 bra 	$L__BB0_2;
	cvta.to.global.u64 	%rd3, %rd1;
	mul.wide.u32 	%rd4, %r4, 4;
	add.s64 	%rd5, %rd3, %rd4;
	ld.global.f32 	%f1, [%rd5];
	add.s32 	%r13, %r4, %r17;
	mul.wide.u32 	%rd6, %r13, 4;
	add.s64 	%rd7, %rd3, %rd6;
	ld.global.f32 	%f2, [%rd7];
	add.f32 	%f3, %f1, %f2;
	st.shared.f32 	[%r5], %f3;
$L__BB0_2:
	bar.sync 	0;
	setp.lt.u32 	%p2, %r17, 2;
	@%p2 bra 	$L__BB0_6;
$L__BB0_3:
	shr.u32 	%r7, %r17, 1;
	setp.ge.u32 	%p3, %r1, %r7;
	add.s32 	%r14, %r7, %r4;
	setp.ge.u32 	%p4, %r14, %r8;
	or.pred  	%p5, %p3, %p4;
	@%p5 bra 	$L__BB0_5;
	shl.b32 	%r15, %r7, 2;
	add.s32 	%r16, %r5, %r15;
	ld.shared.f32 	%f4, [%r16];
	ld.shared.f32 	%f5, [%r5];
	add.f32 	%f6, %f4, %f5;
	st.shared.f32 	[%r5], %f6;
$L__BB0_5:
	bar.sync 	0;
	setp.gt.u32 	%p6, %r17, 3;
	mov.u32 	%r17, %r7;
	@%p6 bra 	$L__BB0_3;
$L__BB0_6:
	setp.ne.s32 	%p7, %r1, 0;
	@%p7 bra 	$L__BB0_8;
	ld.shared.f32 	%f7, [_ZZ7kernel4PfS_iE6s_data];
	cvta.to.global.u64 	%rd8, %rd2;
	mul.wide.u32 	%rd9, %r2, 4;
	add.s64 	%rd10, %rd8, %rd9;
	st.global.f32 	[%rd10], %f7;
$L__BB0_8:
	ret;

}
	// .globl	_Z7kernel5PfS_i
.visible .entry _Z7kernel5PfS_i(
	.param .u64 .ptr .align 1 _Z7kernel5PfS_i_param_0,
	.param .u64 .ptr .align 1 _Z7kernel5PfS_i_param_1,
	.param .u32 _Z7kernel5PfS_i_param_2
)
{
	.reg .pred 	%p<9>;
	.reg .b32 	%r<19>;
	.reg .b32 	%f<26>;
	.reg .b64 	%rd<11>;
	// demoted variable
	.shared .align 4 .b8 _ZZ7kernel5PfS_iE6s_data[1024];
	ld.param.u64 	%rd1, [_Z7kernel5PfS_i_param_0];
	ld.param.u64 	%rd2, [_Z7kernel5PfS_i_param_1];
	ld.param.u32 	%r8, [_Z7kernel5PfS_i_param_2];
	mov.u32 	%r1, %tid.x;
	mov.u32 	%r2, %ctaid.x;
	mov.u32 	%r18, %ntid.x;
	mul.lo.s32 	%r9, %r18, %r2;
	shl.b32 	%r10, %r9, 1;
	add.s32 	%r4, %r10, %r1;
	setp.ge.u32 	%p1, %r4, %r8;
	shl.b32 	%r11, %r1, 2;
	mov.u32 	%r12, _ZZ7kernel5PfS_iE6s_data;
	add.s32 	%r5, %r12, %r11;
	@%p1 bra 	$L__BB1_2;
	cvta.to.global.u64 	%rd3, %rd1;
	mul.wide.u32 	%rd4, %r4, 4;
	add.s64 	%rd5, %rd3, %rd4;
	ld.global.f32 	%f1, [%rd5];
	add.s32 	%r14, %r4, %r18;
	mul.wide.u32 	%rd6, %r14, 4;
	add.s64 	%rd7, %rd3, %rd6;
	ld.global.f32 	%f2, [%rd7];
	add.f32 	%f3, %f1, %f2;
	st.shared.f32 	[%r5], %f3;
	bra.uni 	$L__BB1_3;
$L__BB1_2:
	mov.b32 	%r13, 0;
	st.shared.u32 	[%r5], %r13;
$L__BB1_3:
	bar.sync 	0;
	setp.lt.u32 	%p2, %r18, 66;
	@%p2 bra 	$L__BB1_7;
$L__BB1_4:
	shr.u32 	%r7, %r18, 1;
	setp.ge.u32 	%p3, %r1, %r7;
	add.s32 	%r15, %r7, %r4;
	setp.ge.u32 	%p4, %r15, %r8;
	or.pred  	%p5, %p3, %p4;
	@%p5 bra 	$L__BB1_6;
	shl.b32 	%r16, %r7, 2;
	add.s32 	%r17, %r5, %r16;
	ld.shared.f32 	%f4, [%r17];
	ld.shared.f32 	%f5, [%r5];
	add.f32 	%f6, %f4, %f5;
	st.shared.f32 	[%r5], %f6;
$L__BB1_6:
	bar.sync 	0;
	setp.gt.u32 	%p6, %r18, 131;
	mov.u32 	%r18, %r7;
	@%p6 bra 	$L__BB1_4;
$L__BB1_7:
	setp.gt.u32 	%p7, %r1, 31;
	@%p7 bra 	$L__BB1_10;
	ld.volatile.shared.f32 	%f7, [%r5+128];
	ld.volatile.shared.f32 	%f8, [%r5];
	add.f32 	%f9, %f7, %f8;
	st.volatile.shared.f32 	[%r5], %f9;
	ld.volatile.shared.f32 	%f10, [%r5+64];
	ld.volatile.shared.f32 	%f11, [%r5];
	add.f32 	%f12, %f10, %f11;
	st.volatile.shared.f32 	[%r5], %f12;
	ld.volatile.shared.f32 	%f13, [%r5+32];
	ld.volatile.shared.f32 	%f14, [%r5];
	add.f32 	%f15, %f13, %f14;
	st.volatile.shared.f32 	[%r5], %f15;
	ld.volatile.shared.f32 	%f16, [%r5+16];
	ld.volatile.shared.f32 	%f17, [%r5];
	add.f32 	%f18, %f16, %f17;
	st.volatile.shared.f32 	[%r5], %f18;
	ld.volatile.shared.f32 	%f19, [%r5+8];
	ld.volatile.shared.f32 	%f20, [%r5];
	add.f32 	%f21, %f19, %f20;
	st.volatile.shared.f32 	[%r5], %f21;
	ld.volatile.shared.f32 	%f22, [%r5+4];
	ld.volatile.shared.f32 	%f23, [%r5];
	add.f32 	%f24, %f22, %f23;
	st.volatile.shared.f32 	[%r5], %f24;
	setp.ne.s32 	%p8, %r1, 0;
	@%p8 bra 	$L__BB1_10;
	ld.shared.f32 	%f25, [_ZZ7kernel5PfS_iE6s_data];
	cvta.to.global.u64 	%rd8, %rd2;
	mul.wide.u32 	%rd9, %r2, 4;
	add.s64 	%rd10, %rd8, %rd9;
	st.global.f32 	[%rd10], %f25;
$L__BB1_10:
	ret;

}
	// .globl	_Z6reduceILj1024EEvPfS0_i
.visible .entry _Z6reduceILj1024EEvPfS0_i(
	.param .u64 .ptr .align 1 _Z6reduceILj1024EEvPfS0_i_param_0,
	.param .u64 .ptr .align 1 _Z6reduceILj1024EEvPfS0_i_param_1,
	.param .u32 _Z6reduceILj1024EEvPfS0_i_param_2
)
{
	.reg .pred 	%p<8>;
	.reg .b32 	%r<13>;
	.reg .b32 	%f<35>;
	.reg .b64 	%rd<11>;
	// demoted variable
	.shared .align 4 .b8 _ZZ6reduceILj1024EEvPfS0_iE6s_data[1024];
	ld.param.u64 	%rd1, [_Z6reduceILj1024EEvPfS0_i_param_0];
	ld.param.u64 	%rd2, [_Z6reduceILj1024EEvPfS0_i_param_1];
	ld.param.u32 	%r6, [_Z6reduceILj1024EEvPfS0_i_param_2];
	mov.u32 	%r1, %tid.x;
	mov.u32 	%r2, %ctaid.x;
	mov.u32 	%r3, %ntid.x;
	mul.lo.s32 	%r7, %r3, %r2;
	shl.b32 	%r8, %r7, 1;
	add.s32 	%r4, %r8, %r1;
	setp.ge.u32 	%p1, %r4, %r6;
	shl.b32 	%r9, %r1, 2;
	mov.u32 	%r10, _ZZ6reduceILj1024EEvPfS0_iE6s_data;
	add.s32 	%r5, %r10, %r9;
	@%p1 bra 	$L__BB2_2;
	cvta.to.global.u64 	%rd3, %rd1;
	mul.wide.u32 	%rd4, %r4, 4;
	add.s64 	%rd5, %rd3, %rd4;
	ld.global.f32 	%f1, [%rd5];
	add.s32 	%r12, %r4, %r3;
	mul.wide.u32 	%rd6, %r12, 4;
	add.s64 	%rd7, %rd3, %rd6;
	ld.global.f32 	%f2, [%rd7];
	add.f32 	%f3, %f1, %f2;
	st.shared.f32 	[%r5], %f3;
	bra.uni 	$L__BB2_3;
$L__BB2_2:
	mov.b32 	%r11, 0;
	st.shared.u32 	[%r5], %r11;
$L__BB2_3:
	bar.sync 	0;
	setp.gt.u32 	%p2, %r1, 511;
	@%p2 bra 	$L__BB2_5;
	ld.shared.f32 	%f4, [%r5+2048];
	ld.shared.f32 	%f5, [%r5];
	add.f32 	%f6, %f4, %f5;
	st.shared.f32 	[%r5], %f6;
$L__BB2_5:
	bar.sync 	0;
	setp.gt.u32 	%p3, %r1, 255;
	@%p3 bra 	$L__BB2_7;
	ld.shared.f32 	%f7, [%r5+1024];
	ld.shared.f32 	%f8, [%r5];
	add.f32 	%f9, %f7, %f8;
	st.shared.f32 	[%r5], %f9;
$L__BB2_7:
	bar.sync 	0;
	setp.gt.u32 	%p4, %r1, 127;
	@%p4 bra 	$L__BB2_9;
	ld.shared.f32 	%f10, [%r5+512];
	ld.shared.f32 	%f11, [%r5];
	add.f32 	%f12, %f10, %f11;
	st.shared.f32 	[%r5], %f12;
$L__BB2_9:
	bar.sync 	0;
	setp.gt.u32 	%p5, %r1, 63;
	@%p5 bra 	$L__BB2_11;
	ld.shared.f32 	%f13, [%r5+256];
	ld.shared.f32 	%f14, [%r5];
	add.f32 	%f15, %f13, %f14;
	st.shared.f32 	[%r5], %f15;
$L__BB2_11:
	bar.sync 	0;
	setp.gt.u32 	%p6, %r1, 31;
	@%p6 bra 	$L__BB2_14;
	ld.volatile.shared.f32 	%f16, [%r5+128];
	ld.volatile.shared.f32 	%f17, [%r5];
	add.f32 	%f18, %f16, %f17;
	st.volatile.shared.f32 	[%r5], %f18;
	ld.volatile.shared.f32 	%f19, [%r5+64];
	ld.volatile.shared.f32 	%f20, [%r5];
	add.f32 	%f21, %f19, %f20;
	st.volatile.shared.f32 	[%r5], %f21;
	ld.volatile.shared.f32 	%f22, [%r5+32];
	ld.volatile.shared.f32 	%f23, [%r5];
	add.f32 	%f24, %f22, %f23;
	st.volatile.shared.f32 	[%r5], %f24;
	ld.volatile.shared.f32 	%f25, [%r5+16];
	ld.volatile.shared.f32 	%f26, [%r5];
	add.f32 	%f27, %f25, %f26;
	st.volatile.shared.f32 	[%r5], %f27;
	ld.volatile.shared.f32 	%f28, [%r5+8];
	ld.volatile.shared.f32 	%f29, [%r5];
	add.f32 	%f30, %f28, %f29;
	st.volatile.shared.f32 	[%r5], %f30;
	ld.volatile.shared.f32 	%f31, [%r5+4];
	ld.volatile.shared.f32 	%f32, [%r5];
	add.f32 	%f33, %f31, %f32;
	st.volatile.shared.f32 	[%r5], %f33;
	setp.ne.s32 	%p7, %r1, 0;
	@%p7 bra 	$L__BB2_14;
	ld.shared.f32 	%f34, [_ZZ6reduceILj1024EEvPfS0_iE6s_data];
	cvta.to.global.u64 	%rd8, %rd2;
	mul.wide.u32 	%rd9, %r2, 4;
	add.s64 	%rd10, %rd8, %rd9;
	st.global.f32 	[%rd10], %f34;
$L__BB2_14:
	ret;

}
	// .globl	_Z6reduceILj512EEvPfS0_i
.visible .entry _Z6reduceILj512EEvPfS0_i(
	.param .u64 .ptr .align 1 _Z6reduceILj512EEvPfS0_i_param_0,
	.param .u64 .ptr .align 1 _Z6reduceILj512EEvPfS0_i_param_1,
	.param .u32 _Z6reduceILj512EEvPfS0_i_param_2
)
{
	.reg .pred 	%p<7>;
	.reg .b32 	%r<13>;
	.reg .b32 	%f<32>;
	.reg .b64 	%rd<11>;
	// demoted variable
	.shared .align 4 .b8 _ZZ6reduceILj512EEvPfS0_iE6s_data[1024];
	ld.param.u64 	%rd1, [_Z6reduceILj512EEvPfS0_i_param_0];
	ld.param.u64 	%rd2, [_Z6reduceILj512EEvPfS0_i_param_1];
	ld.param.u32 	%r6, [_Z6reduceILj512EEvPfS0_i_param_2];
	mov.u32 	%r1, %tid.x;
	mov.u32 	%r2, %ctaid.x;
	mov.u32 	%r3, %ntid.x;
	mul.lo.s32 	%r7, %r3, %r2;
	shl.b32 	%r8, %r7, 1;
	add.s32 	%r4, %r8, %r1;
	setp.ge.u32 	%p1, %r4, %r6;
	shl.b32 	%r9, %r1, 2;
	mov.u32 	%r10, _ZZ6reduceILj512EEvPfS0_iE6s_data;
	add.s32 	%r5, %r10, %r9;
	@%p1 bra 	$L__BB3_2;
	cvta.to.global.u64 	%rd3, %rd1;
	mul.wide.u32 	%rd4, %r4, 4;
	add.s64 	%rd5, %rd3, %rd4;
	ld.global.f32 	%f1, [%rd5];
	add.s32 	%r12, %r4, %r3;
	mul.wide.u32 	%rd6, %r12, 4;
	add.s64 	%rd7, %rd3, %rd6;
	ld.global.f32 	%f2, [%rd7];
	add.f32 	%f3, %f1, %f2;
	st.shared.f32 	[%r5], %f3;
	bra.uni 	$L__BB3_3;
$L__BB3_2:
	mov.b32 	%r11, 0;
	st.shared.u32 	[%r5], %r11;
$L__BB3_3:
	bar.sync 	0;
	setp.gt.u32 	%p2, %r1, 255;
	@%p2 bra 	$L__BB3_5;
	ld.shared.f32 	%f4, [%r5+1024];
	ld.shared.f32 	%f5, [%r5];
	add.f32 	%f6, %f4, %f5;
	st.shared.f32 	[%r5], %f6;
$L__BB3_5:
	bar.sync 	0;
	setp.gt.u32 	%p3, %r1, 127;
	@%p3 bra 	$L__BB3_7;
	ld.shared.f32 	%f7, [%r5+512];
	ld.shared.f32 	%f8, [%r5];
	add.f32 	%f9, %f7, %f8;
	st.shared.f32 	[%r5], %f9;
$L__BB3_7:
	bar.sync 	0;
	setp.gt.u32 	%p4, %r1, 63;
	@%p4 bra 	$L__BB3_9;
	ld.shared.f32 	%f10, [%r5+256];
	ld.shared.f32 	%f11, [%r5];
	add.f32 	%f12, %f10, %f11;
	st.shared.f32 	[%r5], %f12;
$L__BB3_9:
	bar.sync 	0;
	setp.gt.u32 	%p5, %r1, 31;
	@%p5 bra 	$L__BB3_12;
	ld.volatile.shared.f32 	%f13, [%r5+128];
	ld.volatile.shared.f32 	%f14, [%r5];
	add.f32 	%f15, %f13, %f14;
	st.volatile.shared.f32 	[%r5], %f15;
	ld.volatile.shared.f32 	%f16, [%r5+64];
	ld.volatile.shared.f32 	%f17, [%r5];
	add.f32 	%f18, %f16, %f17;
	st.volatile.shared.f32 	[%r5], %f18;
	ld.volatile.shared.f32 	%f19, [%r5+32];
	ld.volatile.shared.f32 	%f20, [%r5];
	add.f32 	%f21, %f19, %f20;
	st.volatile.shared.f32 	[%r5], %f21;
	ld.volatile.shared.f32 	%f22, [%r5+16];
	ld.volatile.shared.f32 	%f23, [%r5];
	add.f32 	%f24, %f22, %f23;
	st.volatile.shared.f32 	[%r5], %f24;
	ld.volatile.shared.f32 	%f25, [%r5+8];
	ld.volatile.shared.f32 	%f26, [%r5];
	add.f32 	%f27, %f25, %f26;
	st.volatile.shared.f32 	[%r5], %f27;
	ld.volatile.shared.f32 	%f28, [%r5+4];
	ld.volatile.shared.f32 	%f29, [%r5];
	add.f32 	%f30, %f28, %f29;
	st.volatile.shared.f32 	[%r5], %f30;
	setp.ne.s32 	%p6, %r1, 0;
	@%p6 bra 	$L__BB3_12;
	ld.shared.f32 	%f31, [_ZZ6reduceILj512EEvPfS0_iE6s_data];
	cvta.to.global.u64 	%rd8, %rd2;
	mul.wide.u32 	%rd9, %r2, 4;
	add.s64 	%rd10, %rd8, %rd9;
	st.global.f32 	[%rd10], %f31;
$L__BB3_12:
	ret;

}
	// .globl	_Z6reduceILj256EEvPfS0_i
.visible .entry _Z6reduceILj256EEvPfS0_i(
	.param .u64 .ptr .align 1 _Z6reduceILj256EEvPfS0_i_param_0,
	.param .u64 .ptr .align 1 _Z6reduceILj256EEvPfS0_i_param_1,
	.param .u32 _Z6reduceILj256EEvPfS0_i_param_2
)
{
	.reg .pred 	%p<6>;
	.reg .b32 	%r<13>;
	.reg .b32 	%f<29>;
	.reg .b64 	%rd<11>;
	// demoted variable
	.shared .align 4 .b8 _ZZ6reduceILj256EEvPfS0_iE6s_data[1024];
	ld.param.u64 	%rd1, [_Z6reduceILj256EEvPfS0_i_param_0];
	ld.param.u64 	%rd2, [_Z6reduceILj256EEvPfS0_i_param_1];
	ld.param.u32 	%r6, [_Z6reduceILj256EEvPfS0_i_param_2];
	mov.u32 	%r1, %tid.x;
	mov.u32 	%r2, %ctaid.x;
	mov.u32 	%r3, %ntid.x;
	mul.lo.s32 	%r7, %r3, %r2;
	shl.b32 	%r8, %r7, 1;
	add.s32 	%r4, %r8, %r1;
	setp.ge.u32 	%p1, %r4, %r6;
	shl.b32 	%r9, %r1, 2;
	mov.u32 	%r10, _ZZ6reduceILj256EEvPfS0_iE6s_data;
	add.s32 	%r5, %r10, %r9;
	@%p1 bra 	$L__BB4_2;
	cvta.to.global.u64 	%rd3, %rd1;
	mul.wide.u32 	%rd4, %r4, 4;
	add.s64 	%rd5, %rd3, %rd4;
	ld.global.f32 	%f1, [%rd5];
	add.s32 	%r12, %r4, %r3;
	mul.wide.u32 	%rd6, %r12, 4;
	add.s64 	%rd7, %rd3, %rd6;
	ld.global.f32 	%f2, [%rd7];
	add.f32 	%f3, %f1, %f2;
	st.shared.f32 	[%r5], %f3;
	bra.uni 	$L__BB4_3;
$L__BB4_2:
	mov.b32 	%r11, 0;
	st.shared.u32 	[%r5], %r11;
$L__BB4_3:
	bar.sync 	0;
	setp.gt.u32 	%p2, %r1, 127;
	@%p2 bra 	$L__BB4_5;
	ld.shared.f32 	%f4, [%r5+512];
	ld.shared.f32 	%f5, [%r5];
	add.f32 	%f6, %f4, %f5;
	st.shared.f32 	[%r5], %f6;
$L__BB4_5:
	bar.sync 	0;
	setp.gt.u32 	%p3, %r1, 63;
	@%p3 bra 	$L__BB4_7;
	ld.shared.f32 	%f7, [%r5+256];
	ld.shared.f32 	%f8, [%r5];
	add.f32 	%f9, %f7, %f8;
	st.shared.f32 	[%r5], %f9;
$L__BB4_7:
	bar.sync 	0;
	setp.gt.u32 	%p4, %r1, 31;
	@%p4 bra 	$L__BB4_10;
	ld.volatile.shared.f32 	%f10, [%r5+128];
	ld.volatile.shared.f32 	%f11, [%r5];
	add.f32 	%f12, %f10, %f11;
	st.volatile.shared.f32 	[%r5], %f12;
	ld.volatile.shared.f32 	%f13, [%r5+64];
	ld.volatile.shared.f32 	%f14, [%r5];
	add.f32 	%f15, %f13, %f14;
	st.volatile.shared.f32 	[%r5], %f15;
	ld.volatile.shared.f32 	%f16, [%r5+32];
	ld.volatile.shared.f32 	%f17, [%r5];
	add.f32 	%f18, %f16, %f17;
	st.volatile.shared.f32 	[%r5], %f18;
	ld.volatile.shared.f32 	%f19, [%r5+16];
	ld.volatile.shared.f32 	%f20, [%r5];
	add.f32 	%f21, %f19, %f20;
	st.volatile.shared.f32 	[%r5], %f21;
	ld.volatile.shared.f32 	%f22, [%r5+8];
	ld.volatile.shared.f32 	%f23, [%r5];
	add.f32 	%f24, %f22, %f23;
	st.volatile.shared.f32 	[%r5], %f24;
	ld.volatile.shared.f32 	%f25, [%r5+4];
	ld.volatile.shared.f32 	%f26, [%r5];
	add.f32 	%f27, %f25, %f26;
	st.volatile.shared.f32 	[%r5], %f27;
	setp.ne.s32 	%p5, %r1, 0;
	@%p5 bra 	$L__BB4_10;
	ld.shared.f32 	%f28, [_ZZ6reduceILj256EEvPfS0_iE6s_data];
	cvta.to.global.u64 	%rd8, %rd2;
	mul.wide.u32 	%rd9, %r2, 4;
	add.s64 	%rd10, %rd8, %rd9;
	st.global.f32 	[%rd10], %f28;
$L__BB4_10:
	ret;

}
	// .globl	_Z6reduceILj128EEvPfS0_i
.visible .entry _Z6reduceILj128EEvPfS0_i(
	.param .u64 .ptr .align 1 _Z6reduceILj128EEvPfS0_i_param_0,
	.param .u64 .ptr .align 1 _Z6reduceILj128EEvPfS0_i_param_1,
	.param .u32 _Z6reduceILj128EEvPfS0_i_param_2
)
{
	.reg .pred 	%p<5>;
	.reg .b32 	%r<13>;
	.reg .b32 	%f<26>;
	.reg .b64 	%rd<11>;
	// demoted variable
	.shared .align 4 .b8 _ZZ6reduceILj128EEvPfS0_iE6s_data[1024];
	ld.param.u64 	%rd1, [_Z6reduceILj128EEvPfS0_i_param_0];
	ld.param.u64 	%rd2, [_Z6reduceILj128EEvPfS0_i_param_1];
	ld.param.u32 	%r6, [_Z6reduceILj128EEvPfS0_i_param_2];
	mov.u32 	%r1, %tid.x;
	mov.u32 	%r2, %ctaid.x;
	mov.u32 	%r3, %ntid.x;
	mul.lo.s32 	%r7, %r3, %r2;
	shl.b32 	%r8, %r7, 1;
	add.s32 	%r4, %r8, %r1;
	setp.ge.u32 	%p1, %r4, %r6;
	shl.b32 	%r9, %r1, 2;
	mov.u32 	%r10, _ZZ6reduceILj128EEvPfS0_iE6s_data;
	add.s32 	%r5, %r10, %r9;
	@%p1 bra 	$L__BB5_2;
	cvta.to.global.u64 	%rd3, %rd1;
	mul.wide.u32 	%rd4, %r4, 4;
	add.s64 	%rd5, %rd3, %rd4;
	ld.global.f32 	%f1, [%rd5];
	add.s32 	%r12, %r4, %r3;
	mul.wide.u32 	%rd6, %r12, 4;
	add.s64 	%rd7, %rd3, %rd6;
	ld.global.f32 	%f2, [%rd7];
	add.f32 	%f3, %f1, %f2;
	st.shared.f32 	[%r5], %f3;
	bra.uni 	$L__BB5_3;
$L__BB5_2:
	mov.b32 	%r11, 0;
	st.shared.u32 	[%r5], %r11;
$L__BB5_3:
	bar.sync 	0;
	setp.gt.u32 	%p2, %r1, 63;
	@%p2 bra 	$L__BB5_5;
	ld.shared.f32 	%f4, [%r5+256];
	ld.shared.f32 	%f5, [%r5];
	add.f32 	%f6, %f4, %f5;
	st.shared.f32 	[%r5], %f6;
$L__BB5_5:
	bar.sync 	0;
	setp.gt.u32 	%p3, %r1, 31;
	@%p3 bra 	$L__BB5_8;
	ld.volatile.shared.f32 	%f7, [%r5+128];
	ld.volatile.shared.f32 	%f8, [%r5];
	add.f32 	%f9, %f7, %f8;
	st.volatile.shared.f32 	[%r5], %f9;
	ld.volatile.shared.f32 	%f10, [%r5+64];
	ld.volatile.shared.f32 	%f11, [%r5];
	add.f32 	%f12, %f10, %f11;
	st.volatile.shared.f32 	[%r5], %f12;
	ld.volatile.shared.f32 	%f13, [%r5+32];
	ld.volatile.shared.f32 	%f14, [%r5];
	add.f32 	%f15, %f13, %f14;
	st.volatile.shared.f32 	[%r5], %f15;
	ld.volatile.shared.f32 	%f16, [%r5+16];
	ld.volatile.shared.f32 	%f17, [%r5];
	add.f32 	%f18, %f16, %f17;
	st.volatile.shared.f32 	[%r5], %f18;
	ld.volatile.shared.f32 	%f19, [%r5+8];
	ld.volatile.shared.f32 	%f20, [%r5];
	add.f32 	%f21, %f19, %f20;
	st.volatile.shared.f32 	[%r5], %f21;
	ld.volatile.shared.f32 	%f22, [%r5+4];
	ld.volatile.shared.f32 	%f23, [%r5];
	add.f32 	%f24, %f22, %f23;
	st.volatile.shared.f32 	[%r5], %f24;
	setp.ne.s32 	%p4, %r1, 0;
	@%p4 bra 	$L__BB5_8;
	ld.shared.f32 	%f25, [_ZZ6reduceILj128EEvPfS0_iE6s_data];
	cvta.to.global.u64 	%rd8, %rd2;
	mul.wide.u32 	%rd9, %r2, 4;
	add.s64 	%rd10, %rd8, %rd9;
	st.global.f32 	[%rd10], %f25;
$L__BB5_8:
	ret;

}
	// .globl	_Z6reduceILj64EEvPfS0_i
.visible .entry _Z6reduceILj64EEvPfS0_i(
	.param .u64 .ptr .align 1 _Z6reduceILj64EEvPfS0_i_param_0,
	.param .u64 .ptr .align 1 _Z6reduceILj64EEvPfS0_i_param_1,
	.param .u32 _Z6reduceILj64EEvPfS0_i_param_2
)
{
	.reg .pred 	%p<4>;
	.reg .b32 	%r<13>;
	.reg .b32 	%f<23>;
	.reg .b64 	%rd<11>;
	// demoted variable
	.shared .align 4 .b8 _ZZ6reduceILj64EEvPfS0_iE6s_data[1024];
	ld.param.u64 	%rd1, [_Z6reduceILj64EEvPfS0_i_param_0];
	ld.param.u64 	%rd2, [_Z6reduceILj64EEvPfS0_i_param_1];
	ld.param.u32 	%r6, [_Z6reduceILj64EEvPfS0_i_param_2];
	mov.u32 	%r1, %tid.x;
	mov.u32 	%r2, %ctaid.x;
	mov.u32 	%r3, %ntid.x;
	mul.lo.s32 	%r7, %r3, %r2;
	shl.b32 	%r8, %r7, 1;
	add.s32 	%r4, %r8, %r1;
	setp.ge.u32 	%p1, %r4, %r6;
	shl.b32 	%r9, %r1, 2;
	mov.u32 	%r10, _ZZ6reduceILj64EEvPfS0_iE6s_data;
	add.s32 	%r5, %r10, %r9;
	@%p1 bra 	$L__BB6_2;
	cvta.to.global.u64 	%rd3, %rd1;
	mul.wide.u32 	%rd4, %r4, 4;
	add.s64 	%rd5, %rd3, %rd4;
	ld.global.f32 	%f1, [%rd5];
	add.s32 	%r12, %r4, %r3;
	mul.wide.u32 	%rd6, %r12, 4;
	add.s64 	%rd7, %rd3, %rd6;
	ld.global.f32 	%f2, [%rd7];
	add.f32 	%f3, %f1, %f2;
	st.shared.f32 	[%r5], %f3;
	bra.uni 	$L__BB6_3;
$L__BB6_2:
	mov.b32 	%r11, 0;
	st.shared.u32 	[%r5], %r11;
$L__BB6_3:
	bar.sync 	0;
	setp.gt.u32 	%p2, %r1, 31;
	@%p2 bra 	$L__BB6_6;
	ld.volatile.shared.f32 	%f4, [%r5+128];
	ld.volatile.shared.f32 	%f5, [%r5];
	add.f32 	%f6, %f4, %f5;
	st.volatile.shared.f32 	[%r5], %f6;
	ld.volatile.shared.f32 	%f7, [%r5+64];
	ld.volatile.shared.f32 	%f8, [%r5];
	add.f32 	%f9, %f7, %f8;
	st.volatile.shared.f32 	[%r5], %f9;
	ld.volatile.shared.f32 	%f10, [%r5+32];
	ld.volatile.shared.f32 	%f11, [%r5];
	add.f32 	%f12, %f10, %f11;
	st.volatile.shared.f32 	[%r5], %f12;
	ld.volatile.shared.f32 	%f13, [%r5+16];
	ld.volatile.shared.f32 	%f14, [%r5];
	add.f32 	%f15, %f13, %f14;
	st.volatile.shared.f32 	[%r5], %f15;
	ld.volatile.shared.f32 	%f16, [%r5+8];
	ld.volatile.shared.f32 	%f17, [%r5];
	add.f32 	%f18, %f16, %f17;
	st.volatile.shared.f32 	[%r5], %f18;
	ld.volatile.shared.f32 	%f19, [%r5+4];
	ld.volatile.shared.f32 	%f20, [%r5];
	add.f32 	%f21, %f19, %f20;
	st.volatile.shared.f32 	[%r5], %f21;
	setp.ne.s32 	%p3, %r1, 0;
	@%p3 bra 	$L__BB6_6;
	ld.shared.f32 	%f22, [_ZZ6reduceILj64EEvPfS0_iE6s_data];
	cvta.to.global.u64 	%rd8, %rd2;
	mul.wide.u32 	%rd9, %r2, 4;
	add.s64 	%rd10, %rd8, %rd9;
	st.global.f32 	[%rd10], %f22;
$L__BB6_6:
	ret;

}
	// .globl	_Z6reduceILj32EEvPfS0_i
.visible .entry _Z6reduceILj32EEvPfS0_i(
	.param .u64 .ptr .align 1 _Z6reduceILj32EEvPfS0_i_param_0,
	.param .u64 .ptr .align 1 _Z6reduceILj32EEvPfS0_i_param_1,
	.param .u32 _Z6reduceILj32EEvPfS0_i_param_2
)
{
	.reg .pred 	%p<4>;
	.reg .b32 	%r<13>;
	.reg .b32 	%f<20>;
	.reg .b64 	%rd<11>;
	// demoted variable
	.shared .align 4 .b8 _ZZ6reduceILj32EEvPfS0_iE6s_data[1024];
	ld.param.u64 	%rd1, [_Z6reduceILj32EEvPfS0_i_param_0];
	ld.param.u64 	%rd2, [_Z6reduceILj32EEvPfS0_i_param_1];
	ld.param.u32 	%r6, [_Z6reduceILj32EEvPfS0_i_param_2];
	mov.u32 	%r1, %tid.x;
	mov.u32 	%r2, %ctaid.x;
	mov.u32 	%r3, %ntid.x;
	mul.lo.s32 	%r7, %r3, %r2;
	shl.b32 	%r8, %r7, 1;
	add.s32 	%r4, %r8, %r1;
	setp.ge.u32 	%p1, %r4, %r6;
	shl.b32 	%r9, %r1, 2;
	mov.u32 	%r10, _ZZ6reduceILj32EEvPfS0_iE6s_data;
	add.s32 	%r5, %r10, %r9;
	@%p1 bra 	$L__BB7_2;
	cvta.to.global.u64 	%rd3, %rd1;
	mul.wide.u32 	%rd4, %r4, 4;
	add.s64 	%rd5, %rd3, %rd4;
	ld.global.f32 	%f1, [%rd5];
	add.s32 	%r12, %r4, %r3;
	mul.wide.u32 	%rd6, %r12, 4;
	add.s64 	%rd7, %rd3, %rd6;
	ld.global.f32 	%f2, [%rd7];
	add.f32 	%f3, %f1, %f2;
	st.shared.f32 	[%r5], %f3;
	bra.uni 	$L__BB7_3;
$L__BB7_2:
	mov.b32 	%r11, 0;
	st.shared.u32 	[%r5], %r11;
$L__BB7_3:
	bar.sync 	0;
	setp.gt.u32 	%p2, %r1, 31;
	@%p2 bra 	$L__BB7_6;
	ld.volatile.shared.f32 	%f4, [%r5+64];
	ld.volatile.shared.f32 	%f5, [%r5];
	add.f32 	%f6, %f4, %f5;
	st.volatile.shared.f32 	[%r5], %f6;
	ld.volatile.shared.f32 	%f7, [%r5+32];
	ld.volatile.shared.f32 	%f8, [%r5];
	add.f32 	%f9, %f7, %f8;
	st.volatile.shared.f32 	[%r5], %f9;
	ld.volatile.shared.f32 	%f10, [%r5+16];
	ld.volatile.shared.f32 	%f11, [%r5];
	add.f32 	%f12, %f10, %f11;
	st.volatile.shared.f32 	[%r5], %f12;
	ld.volatile.shared.f32 	%f13, [%r5+8];
	ld.volatile.shared.f32 	%f14, [%r5];
	add.f32 	%f15, %f13, %f14;
	st.volatile.shared.f32 	[%r5], %f15;
	ld.volatile.shared.f32 	%f16, [%r5+4];
	ld.volatile.shared.f32 	%f17, [%r5];
	add.f32 	%f18, %f16, %f17;
	st.volatile.shared.f32 	[%r5], %f18;
	setp.ne.s32 	%p3, %r1, 0;
	@%p3 bra 	$L__BB7_6;
	ld.shared.f32 	%f19, [_ZZ6reduceILj32EEvPfS0_iE6s_data];
	cvta.to.global.u64 	%rd8, %rd2;
	mul.wide.u32 	%rd9, %r2, 4;
	add.s64 	%rd10, %rd8, %rd9;
	st.global.f32 	[%rd10], %f19;
$L__BB7_6:
	ret;

}
	// .globl	_Z6reduceILj16EEvPfS0_i
.visible .entry _Z6reduceILj16EEvPfS0_i(
	.param .u64 .ptr .align 1 _Z6reduceILj16EEvPfS0_i_param_0,
	.param .u64 .ptr .align 1 _Z6reduceILj16EEvPfS0_i_param_1,
	.param .u32 _Z6reduceILj16EEvPfS0_i_param_2
)
{
	.reg .pred 	%p<4>;
	.reg .b32 	%r<13>;
	.reg .b32 	%f<17>;
	.reg .b64 	%rd<11>;
	// demoted variable
	.shared .align 4 .b8 _ZZ6reduceILj16EEvPfS0_iE6s_data[1024];
	ld.param.u64 	%rd1, [_Z6reduceILj16EEvPfS0_i_param_0];
	ld.param.u64 	%rd2, [_Z6reduceILj16EEvPfS0_i_param_1];
	ld.param.u32 	%r6, [_Z6reduceILj16EEvPfS0_i_param_2];
	mov.u32 	%r1, %tid.x;
	mov.u32 	%r2, %ctaid.x;
	mov.u32 	%r3, %ntid.x;
	mul.lo.s32 	%r7, %r3, %r2;
	shl.b32 	%r8, %r7, 1;
	add.s32 	%r4, %r8, %r1;
	setp.ge.u32 	%p1, %r4, %r6;
	shl.b32 	%r9, %r1, 2;
	mov.u32 	%r10, _ZZ6reduceILj16EEvPfS0_iE6s_data;
	add.s32 	%r5, %r10, %r9;
	@%p1 bra 	$L__BB8_2;
	cvta.to.global.u64 	%rd3, %rd1;
	mul.wide.u32 	%rd4, %r4, 4;
	add.s64 	%rd5, %rd3, %rd4;
	ld.global.f32 	%f1, [%rd5];
	add.s32 	%r12, %r4, %r3;
	mul.wide.u32 	%rd6, %r12, 4;
	add.s64 	%rd7, %rd3, %rd6;
	ld.global.f32 	%f2, [%rd7];
	add.f32 	%f3, %f1, %f2;
	st.shared.f32 	[%r5], %f3;
	bra.uni 	$L__BB8_3;
$L__BB8_2:
	mov.b32 	%r11, 0;
	st.shared.u32 	[%r5], %r11;
$L__BB8_3:
	bar.sync 	0;
	setp.gt.u32 	%p2, %r1, 31;
	@%p2 bra 	$L__BB8_6;
	ld.volatile.shared.f32 	%f4, [%r5+32];
	ld.volatile.shared.f32 	%f5, [%r5];
	add.f32 	%f6, %f4, %f5;
	st.volatile.shared.f32 	[%r5], %f6;
	ld.volatile.shared.f32 	%f7, [%r5+16];
	ld.volatile.shared.f32 	%f8, [%r5];
	add.f32 	%f9, %f7, %f8;
	st.volatile.shared.f32 	[%r5], %f9;
	ld.volatile.shared.f32 	%f10, [%r5+8];
	ld.volatile.shared.f32 	%f11, [%r5];
	add.f32 	%f12, %f10, %f11;
	st.volatile.shared.f32 	[%r5], %f12;
	ld.volatile.shared.f32 	%f13, [%r5+4];
	ld.volatile.shared.f32 	%f14, [%r5];
	add.f32 	%f15, %f13, %f14;
	st.volatile.shared.f32 	[%r5], %f15;
	setp.ne.s32 	%p3, %r1, 0;
	@%p3 bra 	$L__BB8_6;
	ld.shared.f32 	%f16, [_ZZ6reduceILj16EEvPfS0_iE6s_data];
	cvta.to.global.u64 	%rd8, %rd2;
	mul.wide.u32 	%rd9, %r2, 4;
	add.s64 	%rd10, %rd8, %rd9;
	st.global.f32 	[%rd10], %f16;
$L__BB8_6:
	ret;

}
	// .globl	_Z6reduceILj8EEvPfS0_i
.visible .entry _Z6reduceILj8EEvPfS0_i(
	.param .u64 .ptr .align 1 _Z6reduceILj8EEvPfS0_i_param_0,
	.param .u64 .ptr .align 1 _Z6reduceILj8EEvPfS0_i_param_1,
	.param .u32 _Z6reduceILj8EEvPfS0_i_param_2
)
{
	.reg .pred 	%p<4>;
	.reg .b32 	%r<13>;
	.reg .b32 	%f<14>;
	.reg .b64 	%rd<11>;
	// demoted variable
	.shared .align 4 .b8 _ZZ6reduceILj8EEvPfS0_iE6s_data[1024];
	ld.param.u64 	%rd1, [_Z6reduceILj8EEvPfS0_i_param_0];
	ld.param.u64 	%rd2, [_Z6reduceILj8EEvPfS0_i_param_1];
	ld.param.u32 	%r6, [_Z6reduceILj8EEvPfS0_i_param_2];
	mov.u32 	%r1, %tid.x;
	mov.u32 	%r2, %ctaid.x;
	mov.u32 	%r3, %ntid.x;
	mul.lo.s32 	%r7, %r3, %r2;
	shl.b32 	%r8, %r7, 1;
	add.s32 	%r4, %r8, %r1;
	setp.ge.u32 	%p1, %r4, %r6;
	shl.b32 	%r9, %r1, 2;
	mov.u32 	%r10, _ZZ6reduceILj8EEvPfS0_iE6s_data;
	add.s32 	%r5, %r10, %r9;
	@%p1 bra 	$L__BB9_2;
	cvta.to.global.u64 	%rd3, %rd1;
	mul.wide.u32 	%rd4, %r4, 4;
	add.s64 	%rd5, %rd3, %rd4;
	ld.global.f32 	%f1, [%rd5];
	add.s32 	%r12, %r4, %r3;
	mul.wide.u32 	%rd6, %r12, 4;
	add.s64 	%rd7, %rd3, %rd6;
	ld.global.f32 	%f2, [%rd7];
	add.f32 	%f3, %f1, %f2;
	st.shared.f32 	[%r5], %f3;
	bra.uni 	$L__BB9_3;
$L__BB9_2:
	mov.b32 	%r11, 0;
	st.shared.u32 	[%r5], %r11;
$L__BB9_3:
	bar.sync 	0;
	setp.gt.u32 	%p2, %r1, 31;
	@%p2 bra 	$L__BB9_6;
	ld.volatile.shared.f32 	%f4, [%r5+16];
	ld.volatile.shared.f32 	%f5, [%r5];
	add.f32 	%f6, %f4, %f5;
	st.volatile.shared.f32 	[%r5], %f6;
	ld.volatile.shared.f32 	%f7, [%r5+8];
	ld.volatile.shared.f32 	%f8, [%r5];
	add.f32 	%f9, %f7, %f8;
	st.volatile.shared.f32 	[%r5], %f9;
	ld.volatile.shared.f32 	%f10, [%r5+4];
	ld.volatile.shared.f32 	%f11, [%r5];
	add.f32 	%f12, %f10, %f11;
	st.volatile.shared.f32 	[%r5], %f12;
	setp.ne.s32 	%p3, %r1, 0;
	@%p3 bra 	$L__BB9_6;
	ld.shared.f32 	%f13, [_ZZ6reduceILj8EEvPfS0_iE6s_data];
	cvta.to.global.u64 	%rd8, %rd2;
	mul.wide.u32 	%rd9, %r2, 4;
	add.s64 	%rd10, %rd8, %rd9;
	st.global.f32 	[%rd10], %f13;
$L__BB9_6:
	ret;

}
	// .globl	_Z6reduceILj4EEvPfS0_i
.visible .entry _Z6reduceILj4EEvPfS0_i(
	.param .u64 .ptr .align 1 _Z6reduceILj4EEvPfS0_i_param_0,
	.param .u64 .ptr .align 1 _Z6reduceILj4EEvPfS0_i_param_1,
	.param .u32 _Z6reduceILj4EEvPfS0_i_param_2
)
{
	.reg .pred 	%p<4>;
	.reg .b32 	%r<13>;
	.reg .b32 	%f<11>;
	.reg .b64 	%rd<11>;
	// demoted variable
	.shared .align 4 .b8 _ZZ6reduceILj4EEvPfS0_iE6s_data[1024];
	ld.param.u64 	%rd1, [_Z6reduceILj4EEvPfS0_i_param_0];
	ld.param.u64 	%rd2, [_Z6reduceILj4EEvPfS0_i_param_1];
	ld.param.u32 	%r6, [_Z6reduceILj4EEvPfS0_i_param_2];
	mov.u32 	%r1, %tid.x;
	mov.u32 	%r2, %ctaid.x;
	mov.u32 	%r3, %ntid.x;
	mul.lo.s32 	%r7, %r3, %r2;
	shl.b32 	%r8, %r7, 1;
	add.s32 	%r4, %r8, %r1;
	setp.ge.u32 	%p1, %r4, %r6;
	shl.b32 	%r9, %r1, 2;
	mov.u32 	%r10, _ZZ6reduceILj4EEvPfS0_iE6s_data;
	add.s32 	%r5, %r10, %r9;
	@%p1 bra 	$L__BB10_2;
	cvta.to.global.u64 	%rd3, %rd1;
	mul.wide.u32 	%rd4, %r4, 4;
	add.s64 	%rd5, %rd3, %rd4;
	ld.global.f32 	%f1, [%rd5];
	add.s32 	%r12, %r4, %r3;
	mul.wide.u32 	%rd6, %r12, 4;
	add.s64 	%rd7, %rd3, %rd6;
	ld.global.f32 	%f2, [%rd7];
	add.f32 	%f3, %f1, %f2;
	st.shared.f32 	[%r5], %f3;
	bra.uni 	$L__BB10_3;
$L__BB10_2:
	mov.b32 	%r11, 0;
	st.shared.u32 	[%r5], %r11;
$L__BB10_3:
	bar.sync 	0;
	setp.gt.u32 	%p2, %r1, 31;
	@%p2 bra 	$L__BB10_6;
	ld.volatile.shared.f32 	%f4, [%r5+8];
	ld.volatile.shared.f32 	%f5, [%r5];
	add.f32 	%f6, %f4, %f5;
	st.volatile.shared.f32 	[%r5], %f6;
	ld.volatile.shared.f32 	%f7, [%r5+4];
	ld.volatile.shared.f32 	%f8, [%r5];
	add.f32 	%f9, %f7, %f8;
	st.volatile.shared.f32 	[%r5], %f9;
	setp.ne.s32 	%p3, %r1, 0;
	@%p3 bra 	$L__BB10_6;
	ld.shared.f32 	%f10, [_ZZ6reduceILj4EEvPfS0_iE6s_data];
	cvta.to.global.u64 	%rd8, %rd2;
	mul.wide.u32 	%rd9, %r2, 4;
	add.s64 	%rd10, %rd8, %rd9;
	st.global.f32 	[%rd10], %f10;
$L__BB10_6:
	ret;

}
	// .globl	_Z6reduceILj2EEvPfS0_i
.visible .entry _Z6reduceILj2EEvPfS0_i(
	.param .u64 .ptr .align 1 _Z6reduceILj2EEvPfS0_i_param_0,
	.param .u64 .ptr .align 1 _Z6reduceILj2EEvPfS0_i_param_1,
	.param .u32 _Z6reduceILj2EEvPfS0_i_param_2
)
{
	.reg .pred 	%p<4>;
	.reg .b32 	%r<13>;
	.reg .b32 	%f<8>;
	.reg .b64 	%rd<11>;
	// demoted variable
	.shared .align 4 .b8 _ZZ6reduceILj2EEvPfS0_iE6s_data[1024];
	ld.param.u64 	%rd1, [_Z6reduceILj2EEvPfS0_i_param_0];
	ld.param.u64 	%rd2, [_Z6reduceILj2EEvPfS0_i_param_1];
	ld.param.u32 	%r6, [_Z6reduceILj2EEvPfS0_i_param_2];
	mov.u32 	%r1, %tid.x;
	mov.u32 	%r2, %ctaid.x;
	mov.u32 	%r3, %ntid.x;
	mul.lo.s32 	%r7, %r3, %r2;
	shl.b32 	%r8, %r7, 1;
	add.s32 	%r4, %r8, %r1;
	setp.ge.u32 	%p1, %r4, %r6;
	shl.b32 	%r9, %r1, 2;
	mov.u32 	%r10, _ZZ6reduceILj2EEvPfS0_iE6s_data;
	add.s32 	%r5, %r10, %r9;
	@%p1 bra 	$L__BB11_2;
	cvta.to.global.u64 	%rd3, %rd1;
	mul.wide.u32 	%rd4, %r4, 4;
	add.s64 	%rd5, %rd3, %rd4;
	ld.global.f32 	%f1, [%rd5];
	add.s32 	%r12, %r4, %r3;
	mul.wide.u32 	%rd6, %r12, 4;
	add.s64 	%rd7, %rd3, %rd6;
	ld.global.f32 	%f2, [%rd7];
	add.f32 	%f3, %f1, %f2;
	st.shared.f32 	[%r5], %f3;
	bra.uni 	$L__BB11_3;
$L__BB11_2:
	mov.b32 	%r11, 0;
	st.shared.u32 	[%r5], %r11;
$L__BB11_3:
	bar.sync 	0;
	setp.gt.u32 	%p2, %r1, 31;
	@%p2 bra 	$L__BB11_6;
	ld.volatile.shared.f32 	%f4, [%r5+4];
	ld.volatile.shared.f32 	%f5, [%r5];
	add.f32 	%f6, %f4, %f5;
	st.volatile.shared.f32 	[%r5], %f6;
	setp.ne.s32 	%p3, %r1, 0;
	@%p3 bra 	$L__BB11_6;
	ld.shared.f32 	%f7, [_ZZ6reduceILj2EEvPfS0_iE6s_data];
	cvta.to.global.u64 	%rd8, %rd2;
	mul.wide.u32 	%rd9, %r2, 4;
	add.s64 	%rd10, %rd8, %rd9;
	st.global.f32 	[%rd10], %f7;
$L__BB11_6:
	ret;

}
	// .globl	_Z6reduceILj1EEvPfS0_i
.visible .entry _Z6reduceILj1EEvPfS0_i(
	.param .u64 .ptr .align 1 _Z6reduceILj1EEvPfS0_i_param_0,
	.param .u64 .ptr .align 1 _Z6reduceILj1EEvPfS0_i_param_1,
	.param .u32 _Z6reduceILj1EEvPfS0_i_param_2
)
{
	.reg .pred 	%p<3>;
	.reg .b32 	%r<16>;
	.reg .b32 	%f<5>;
	.reg .b64 	%rd<11>;
	// demoted variable
	.shared .align 4 .b8 _ZZ6reduceILj1EEvPfS0_iE6s_data[1024];
	ld.param.u64 	%rd1, [_Z6reduceILj1EEvPfS0_i_param_0];
	ld.param.u64 	%rd2, [_Z6reduceILj1EEvPfS0_i_param_1];
	ld.param.u32 	%r5, [_Z6reduceILj1EEvPfS0_i_param_2];
	mov.u32 	%r1, %tid.x;
	mov.u32 	%r2, %ctaid.x;
	mov.u32 	%r3, %ntid.x;
	mul.lo.s32 	%r6, %r3, %r2;
	shl.b32 	%r7, %r6, 1;
	add.s32 	%r4, %r7, %r1;
	setp.ge.u32 	%p1, %r4, %r5;
	@%p1 bra 	$L__BB12_2;
	cvta.to.global.u64 	%rd3, %rd1;
	mul.wide.u32 	%rd4, %r4, 4;
	add.s64 	%rd5, %rd3, %rd4;
	ld.global.f32 	%f1, [%rd5];
	add.s32 	%r12, %r4, %r3;
	mul.wide.u32 	%rd6, %r12, 4;
	add.s64 	%rd7, %rd3, %rd6;
	ld.global.f32 	%f2, [%rd7];
	add.f32 	%f3, %f1, %f2;
	shl.b32 	%r13, %r1, 2;
	mov.u32 	%r14, _ZZ6reduceILj1EEvPfS0_iE6s_data;
	add.s32 	%r15, %r14, %r13;
	st.shared.f32 	[%r15], %f3;
	bra.uni 	$L__BB12_3;
$L__BB12_2:
	shl.b32 	%r8, %r1, 2;
	mov.u32 	%r9, _ZZ6reduceILj1EEvPfS0_iE6s_data;
	add.s32 	%r10, %r9, %r8;
	mov.b32 	%r11, 0;
	st.shared.u32 	[%r10], %r11;
$L__BB12_3:
	bar.sync 	0;
	setp.ne.s32 	%p2, %r1, 0;
	@%p2 bra 	$L__BB12_5;
	ld.shared.f32 	%f4, [_ZZ6reduceILj1EEvPfS0_iE6s_data];
	cvta.to.global.u64 	%rd8, %rd2;
	mul.wide.u32 	%rd9, %r2, 4;
	add.s64 	%rd10, %rd8, %rd9;
	st.global.f32 	[%rd10], %f4;
$L__BB12_5:
	ret;

}


// ===== COMPILED SASS (sm_100) =====

	.target	sm_100

	.elftype	@"ET_EXEC"


//--------------------- .note.nv.tkinfo           --------------------------
	.section	.note.nv.tkinfo,"",@"SHT_NOTE"
	.sectionflags	@"SHF_NOTE_NV_TKINFO"
	.tkinfo
        /*0018*/ 	.word	0x00000002
        /*0030*/ 	.string	""
        /*0030*/ 	.string	"ptxas"
        /*0030*/ 	.string	"Cuda compilation tools, release 13.0, V13.0.88"
        /*0030*/ 	.string	"Build cuda_13.0.r13.0/compiler.36424714_0"
        /*0030*/ 	.string	"-arch sm_100 -m 64 "



//--------------------- .note.nv.cuinfo           --------------------------
	.section	.note.nv.cuinfo,"",@"SHT_NOTE"
	.sectionflags	@"SHF_NOTE_NV_CUINFO"
        /*0018*/ 	.short	0x0002
        /*001a*/ 	.short	0x0064
        /*001c*/ 	.short	0x0082
	.zero		2


//--------------------- .nv.info                  --------------------------
	.section	.nv.info,"",@"SHT_CUDA_INFO"
	.align	4


	//----- nvinfo : EIATTR_REGCOUNT
	.align		4
        /*0000*/ 	.byte	0x04, 0x2f
        /*0002*/ 	.short	(.L_1 - .L_0)
	.align		4
.L_0:
        /*0004*/ 	.word	index@(_Z7kernel4PfS_i)
        /*0008*/ 	.word	0x00000010


	//----- nvinfo : EIATTR_FRAME_SIZE
	.align		4
.L_1:
        /*000c*/ 	.byte	0x04, 0x11
        /*000e*/ 	.short	(.L_3 - .L_2)
	.align		4
.L_2:
        /*0010*/ 	.word	index@(_Z7kernel4PfS_i)
        /*0014*/ 	.word	0x00000000


	//----- nvinfo : EIATTR_REGCOUNT
	.align		4
.L_3:
        /*0018*/ 	.byte	0x04, 0x2f
        /*001a*/ 	.short	(.L_5 - .L_4)
	.align		4
.L_4:
        /*001c*/ 	.word	index@(_Z7kernel5PfS_i)
        /*0020*/ 	.word	0x0000000d


	//----- nvinfo : EIATTR_FRAME_SIZE
	.align		4
.L_5:
        /*0024*/ 	.byte	0x04, 0x11
        /*0026*/ 	.short	(.L_7 - .L_6)
	.align		4
.L_6:
        /*0028*/ 	.word	index@(_Z7kernel5PfS_i)
        /*002c*/ 	.word	0x00000000


	//----- nvinfo : EIATTR_REGCOUNT
	.align		4
.L_7:
        /*0030*/ 	.byte	0x04, 0x2f
        /*0032*/ 	.short	(.L_9 - .L_8)
	.align		4
.L_8:
        /*0034*/ 	.word	index@(_Z6reduceILj1024EEvPfS0_i)
        /*0038*/ 	.word	0x0000000d


	//----- nvinfo : EIATTR_FRAME_SIZE
	.align		4
.L_9:
        /*003c*/ 	.byte	0x04, 0x11
        /*003e*/ 	.short	(.L_11 - .L_10)
	.align		4
.L_10:
        /*0040*/ 	.word	index@(_Z6reduceILj1024EEvPfS0_i)
        /*0044*/ 	.word	0x00000000


	//----- nvinfo : EIATTR_REGCOUNT
	.align		4
.L_11:
        /*0048*/ 	.byte	0x04, 0x2f
        /*004a*/ 	.short	(.L_13 - .L_12)
	.align		4
.L_12:
        /*004c*/ 	.word	index@(_Z6reduceILj512EEvPfS0_i)
        /*0050*/ 	.word	0x0000000d


	//----- nvinfo : EIATTR_FRAME_SIZE
	.align		4
.L_13:
        /*0054*/ 	.byte	0x04, 0x11
        /*0056*/ 	.short	(.L_15 - .L_14)
	.align		4
.L_14:
        /*0058*/ 	.word	index@(_Z6reduceILj512EEvPfS0_i)
        /*005c*/ 	.word	0x00000000


	//----- nvinfo : EIATTR_REGCOUNT
	.align		4
.L_15:
        /*0060*/ 	.byte	0x04, 0x2f
        /*0062*/ 	.short	(.L_17 - .L_16)
	.align		4
.L_16:
        /*0064*/ 	.word	index@(_Z6reduceILj256EEvPfS0_i)
        /*0068*/ 	.word	0x0000000d


	//----- nvinfo : EIATTR_FRAME_SIZE
	.align		4
.L_17:
        /*006c*/ 	.byte	0x04, 0x11
        /*006e*/ 	.short	(.L_19 - .L_18)
	.align		4
.L_18:
        /*0070*/ 	.word	index@(_Z6reduceILj256EEvPfS0_i)
        /*0074*/ 	.word	0x00000000


	//----- nvinfo : EIATTR_REGCOUNT
	.align		4
.L_19:
        /*0078*/ 	.byte	0x04, 0x2f
        /*007a*/ 	.short	(.L_21 - .L_20)
	.align		4
.L_20:
        /*007c*/ 	.word	index@(_Z6reduceILj128EEvPfS0_i)
        /*0080*/ 	.word	0x0000000d


	//----- nvinfo : EIATTR_FRAME_SIZE
	.align		4
.L_21:
        /*0084*/ 	.byte	0x04, 0x11
        /*0086*/ 	.short	(.L_23 - .L_22)
	.align		4
.L_22:
        /*0088*/ 	.word	index@(_Z6reduceILj128EEvPfS0_i)
        /*008c*/ 	.word	0x00000000


	//----- nvinfo : EIATTR_REGCOUNT
	.align		4
.L_23:
        /*0090*/ 	.byte	0x04, 0x2f
        /*0092*/ 	.short	(.L_25 - .L_24)
	.align		4
.L_24:
        /*0094*/ 	.word	index@(_Z6reduceILj64EEvPfS0_i)
        /*0098*/ 	.word	0x0000000d


	//----- nvinfo : EIATTR_FRAME_SIZE
	.align		4
.L_25:
        /*009c*/ 	.byte	0x04, 0x11
        /*009e*/ 	.short	(.L_27 - .L_26)
	.align		4
.L_26:
        /*00a0*/ 	.word	index@(_Z6reduceILj64EEvPfS0_i)
        /*00a4*/ 	.word	0x00000000


	//----- nvinfo : EIATTR_REGCOUNT
	.align		4
.L_27:
        /*00a8*/ 	.byte	0x04, 0x2f
        /*00aa*/ 	.short	(.L_29 - .L_28)
	.align		4
.L_28:
        /*00ac*/ 	.word	index@(_Z6reduceILj32EEvPfS0_i)
        /*00b0*/ 	.word	0x0000000e


	//----- nvinfo : EIATTR_FRAME_SIZE
	.align		4
.L_29:
        /*00b4*/ 	.byte	0x04, 0x11
        /*00b6*/ 	.short	(.L_31 - .L_30)
	.align		4
.L_30:
        /*00b8*/ 	.word	index@(_Z6reduceILj32EEvPfS0_i)
        /*00bc*/ 	.word	0x00000000


	//----- nvinfo : EIATTR_REGCOUNT
	.align		4
.L_31:
        /*00c0*/ 	.byte	0x04, 0x2f
        /*00c2*/ 	.short	(.L_33 - .L_32)
	.align		4
.L_32:
        /*00c4*/ 	.word	index@(_Z6reduceILj16EEvPfS0_i)
        /*00c8*/ 	.word	0x0000000e


	//----- nvinfo : EIATTR_FRAME_SIZE
	.align		4
.L_33:
        /*00cc*/ 	.byte	0x04, 0x11
        /*00ce*/ 	.short	(.L_35 - .L_34)
	.align		4
.L_34:
        /*00d0*/ 	.word	index@(_Z6reduceILj16EEvPfS0_i)
        /*00d4*/ 	.word	0x00000000


	//----- nvinfo : EIATTR_REGCOUNT
	.align		4
.L_35:
        /*00d8*/ 	.byte	0x04, 0x2f
        /*00da*/ 	.short	(.L_37 - .L_36)
	.align		4
.L_36:
        /*00dc*/ 	.word	index@(_Z6reduceILj8EEvPfS0_i)
        /*00e0*/ 	.word	0x0000000e


	//----- nvinfo : EIATTR_FRAME_SIZE
	.align		4
.L_37:
        /*00e4*/ 	.byte	0x04, 0x11
        /*00e6*/ 	.short	(.L_39 - .L_38)
	.align		4
.L_38:
        /*00e8*/ 	.word	index@(_Z6reduceILj8EEvPfS0_i)
        /*00ec*/ 	.word	0x00000000


	//----- nvinfo : EIATTR_REGCOUNT
	.align		4
.L_39:
        /*00f0*/ 	.byte	0x04, 0x2f
        /*00f2*/ 	.short	(.L_41 - .L_40)
	.align		4
.L_40:
        /*00f4*/ 	.word	index@(_Z6reduceILj4EEvPfS0_i)
        /*00f8*/ 	.word	0x0000000e


	//----- nvinfo : EIATTR_FRAME_SIZE
	.align		4
.L_41:
        /*00fc*/ 	.byte	0x04, 0x11
        /*00fe*/ 	.short	(.L_43 - .L_42)
	.align		4
.L_42:
        /*0100*/ 	.word	index@(_Z6reduceILj4EEvPfS0_i)
        /*0104*/ 	.word	0x00000000


	//----- nvinfo : EIATTR_REGCOUNT
	.align		4
.L_43:
        /*0108*/ 	.byte	0x04, 0x2f
        /*010a*/ 	.short	(.L_45 - .L_44)
	.align		4
.L_44:
        /*010c*/ 	.word	index@(_Z6reduceILj2EEvPfS0_i)
        /*0110*/ 	.word	0x0000000e


	//----- nvinfo : EIATTR_FRAME_SIZE
	.align		4
.L_45:
        /*0114*/ 	.byte	0x04, 0x11
        /*0116*/ 	.short	(.L_47 - .L_46)
	.align		4
.L_46:
        /*0118*/ 	.word	index@(_Z6reduceILj2EEvPfS0_i)
        /*011c*/ 	.word	0x00000000


	//----- nvinfo : EIATTR_REGCOUNT
	.align		4
.L_47:
        /*0120*/ 	.byte	0x04, 0x2f
        /*0122*/ 	.short	(.L_49 - .L_48)
	.align		4
.L_48:
        /*0124*/ 	.word	index@(_Z6reduceILj1EEvPfS0_i)
        /*0128*/ 	.word	0x0000000e


	//----- nvinfo : EIATTR_FRAME_SIZE
	.align		4
.L_49:
        /*012c*/ 	.byte	0x04, 0x11
        /*012e*/ 	.short	(.L_51 - .L_50)
	.align		4
.L_50:
        /*0130*/ 	.word	index@(_Z6reduceILj1EEvPfS0_i)
        /*0134*/ 	.word	0x00000000


	//----- nvinfo : EIATTR_MIN_STACK_SIZE
	.align		4
.L_51:
        /*0138*/ 	.byte	0x04, 0x12
        /*013a*/ 	.short	(.L_53 - .L_52)
	.align		4
.L_52:
        /*013c*/ 	.word	index@(_Z6reduceILj1EEvPfS0_i)
        /*0140*/ 	.word	0x00000000


	//----- nvinfo : EIATTR_MIN_STACK_SIZE
	.align		4
.L_53:
        /*0144*/ 	.byte	0x04, 0x12
        /*0146*/ 	.short	(.L_55 - .L_54)
	.align		4
.L_54:
        /*0148*/ 	.word	index@(_Z6reduceILj2EEvPfS0_i)
        /*014c*/ 	.word	0x00000000


	//----- nvinfo : EIATTR_MIN_STACK_SIZE
	.align		4
.L_55:
        /*0150*/ 	.byte	0x04, 0x12
        /*0152*/ 	.short	(.L_57 - .L_56)
	.align		4
.L_56:
        /*0154*/ 	.word	index@(_Z6reduceILj4EEvPfS0_i)
        /*0158*/ 	.word	0x00000000


	//----- nvinfo : EIATTR_MIN_STACK_SIZE
	.align		4
.L_57:
        /*015c*/ 	.byte	0x04, 0x12
        /*015e*/ 	.short	(.L_59 - .L_58)
	.align		4
.L_58:
        /*0160*/ 	.word	index@(_Z6reduceILj8EEvPfS0_i)
        /*0164*/ 	.word	0x00000000


	//----- nvinfo : EIATTR_MIN_STACK_SIZE
	.align		4
.L_59:
        /*0168*/ 	.byte	0x04, 0x12
        /*016a*/ 	.short	(.L_61 - .L_60)
	.align		4
.L_60:
        /*016c*/ 	.word	index@(_Z6reduceILj16EEvPfS0_i)
        /*0170*/ 	.word	0x00000000


	//----- nvinfo : EIATTR_MIN_STACK_SIZE
	.align		4
.L_61:
        /*0174*/ 	.byte	0x04, 0x12
        /*0176*/ 	.short	(.L_63 - .L_62)
	.align		4
.L_62:
        /*0178*/ 	.word	index@(_Z6reduceILj32EEvPfS0_i)
        /*017c*/ 	.word	0x00000000


	//----- nvinfo : EIATTR_MIN_STACK_SIZE
	.align		4
.L_63:
        /*0180*/ 	.byte	0x04, 0x12
        /*0182*/ 	.short	(.L_65 - .L_64)
	.align		4
.L_64:
        /*0184*/ 	.word	index@(_Z6reduceILj64EEvPfS0_i)
        /*0188*/ 	.word	0x00000000


	//----- nvinfo : EIATTR_MIN_STACK_SIZE
	.align		4
.L_65:
        /*018c*/ 	.byte	0x04, 0x12
        /*018e*/ 	.short	(.L_67 - .L_66)
	.align		4
.L_66:
        /*0190*/ 	.word	index@(_Z6reduceILj128EEvPfS0_i)
        /*0194*/ 	.word	0x00000000


	//----- nvinfo : EIATTR_MIN_STACK_SIZE
	.align		4
.L_67:
        /*0198*/ 	.byte	0x04, 0x12
        /*019a*/ 	.short	(.L_69 - .L_68)
	.align		4
.L_68:
        /*019c*/ 	.word	index@(_Z6reduceILj256EEvPfS0_i)
        /*01a0*/ 	.word	0x00000000


	//----- nvinfo : EIATTR_MIN_STACK_SIZE
	.align		4
.L_69:
        /*01a4*/ 	.byte	0x04, 0x12
        /*01a6*/ 	.short	(.L_71 - .L_70)
	.align		4
.L_70:
        /*01a8*/ 	.word	index@(_Z6reduceILj512EEvPfS0_i)
        /*01ac*/ 	.word	0x00000000


	//----- nvinfo : EIATTR_MIN_STACK_SIZE
	.align		4
.L_71:
        /*01b0*/ 	.byte	0x04, 0x12
        /*01b2*/ 	.short	(.L_73 - .L_72)
	.align		4
.L_72:
        /*01b4*/ 	.word	index@(_Z6reduceILj1024EEvPfS0_i)
        /*01b8*/ 	.word	0x00000000


	//----- nvinfo : EIATTR_MIN_STACK_SIZE
	.align		4
.L_73:
        /*01bc*/ 	.byte	0x04, 0x12
        /*01be*/ 	.short	(.L_75 - .L_74)
	.align		4
.L_74:
        /*01c0*/ 	.word	index@(_Z7kernel5PfS_i)
        /*01c4*/ 	.word	0x00000000


	//----- nvinfo : EIATTR_MIN_STACK_SIZE
	.align		4
.L_75:
        /*01c8*/ 	.byte	0x04, 0x12
        /*01ca*/ 	.short	(.L_77 - .L_76)
	.align		4
.L_76:
        /*01cc*/ 	.word	index@(_Z7kernel4PfS_i)
        /*01d0*/ 	.word	0x00000000
.L_77:


//--------------------- .nv.compat                --------------------------
	.section	.nv.compat,"",@"SHT_CUDA_COMPAT_INFO"
	.align	4
        /*0000*/ 	.byte	0x02, 0x09, 0x00, 0x00, 0x02, 0x02, 0x01, 0x00, 0x02, 0x05, 0x05, 0x00, 0x03, 0x07, 0x01, 0x01
        /*0010*/ 	.byte	0x02, 0x03, 0x00, 0x00, 0x02, 0x06, 0x01, 0x00, 0x04, 0x0b, 0x08, 0x00, 0x09, 0x00, 0x00, 0x00
        /*0020*/ 	.byte	0x00, 0x00, 0x00, 0x00


//--------------------- .nv.info._Z6reduceILj1EEvPfS0_i --------------------------
	.section	.nv.info._Z6reduceILj1EEvPfS0_i,"",@"SHT_CUDA_INFO"
	.sectionflags	@""
	.align	4


	//----- nvinfo : EIATTR_CUDA_API_VERSION
	.align		4
        /*0000*/ 	.byte	0x04, 0x37
        /*0002*/ 	.short	(.L_79 - .L_78)
.L_78:
        /*0004*/ 	.word	0x00000082


	//----- nvinfo : EIATTR_KPARAM_INFO
	.align		4
.L_79:
        /*0008*/ 	.byte	0x04, 0x17
        /*000a*/ 	.short	(.L_81 - .L_80)
.L_80:
        /*000c*/ 	.word	0x00000000
        /*0010*/ 	.short	0x0002
        /*0012*/ 	.short	0x0010
        /*0014*/ 	.byte	0x00, 0xf0, 0x11, 0x00


	//----- nvinfo : EIATTR_KPARAM_INFO
	.align		4
.L_81:
        /*0018*/ 	.byte	0x04, 0x17
        /*001a*/ 	.short	(.L_83 - .L_82)
.L_82:
        /*001c*/ 	.word	0x00000000
        /*0020*/ 	.short	0x0001
        /*0022*/ 	.short	0x0008
        /*0024*/ 	.byte	0x00, 0xf5, 0x21, 0x00


	//----- nvinfo : EIATTR_KPARAM_INFO
	.align		4
.L_83:
        /*0028*/ 	.byte	0x04, 0x17
        /*002a*/ 	.short	(.L_85 - .L_84)
.L_84:
        /*002c*/ 	.word	0x00000000
        /*0030*/ 	.short	0x0000
        /*0032*/ 	.short	0x0000
        /*0034*/ 	.byte	0x00, 0xf5, 0x21, 0x00


	//----- nvinfo : EIATTR_SPARSE_MMA_MASK
	.align		4
.L_85:
        /*0038*/ 	.byte	0x03, 0x50
        /*003a*/ 	.short	0x0000


	//----- nvinfo : EIATTR_MAXREG_COUNT
	.align		4
        /*003c*/ 	.byte	0x03, 0x1b
        /*003e*/ 	.short	0x00ff


	//----- nvinfo : EIATTR_NUM_BARRIERS
	.align		4
        /*0040*/ 	.byte	0x02, 0x4c
        /*0042*/ 	.byte	0x01
	.zero		1


	//----- nvinfo : EIATTR_MERCURY_ISA_VERSION
	.align		4
        /*0044*/ 	.byte	0x03, 0x5f
        /*0046*/ 	.short	0x0101


	//----- nvinfo : EIATTR_VRC_CTA_INIT_COUNT
	.align		4
        /*0048*/ 	.byte	0x02, 0x4a
	.zero		1
	.zero		1


	//----- nvinfo : EIATTR_EXIT_INSTR_OFFSETS
	.align		4
        /*004c*/ 	.byte	0x04, 0x1c
        /*004e*/ 	.short	(.L_87 - .L_86)


	//   ....[0]....
.L_86:
        /*0050*/ 	.word	0x00000220


	//   ....[1]....
        /*0054*/ 	.word	0x00000270


	//----- nvinfo : EIATTR_CRS_STACK_SIZE
	.align		4
.L_87:
        /*0058*/ 	.byte	0x04, 0x1e
        /*005a*/ 	.short	(.L_89 - .L_88)
.L_88:
        /*005c*/ 	.word	0x00000000


	//----- nvinfo : EIATTR_CBANK_PARAM_SIZE
	.align		4
.L_89:
        /*0060*/ 	.byte	0x03, 0x19
        /*0062*/ 	.short	0x0014


	//----- nvinfo : EIATTR_PARAM_CBANK
	.align		4
        /*0064*/ 	.byte	0x04, 0x0a
        /*0066*/ 	.short	(.L_91 - .L_90)
	.align		4
.L_90:
        /*0068*/ 	.word	index@(.nv.constant0._Z6reduceILj1EEvPfS0_i)
        /*006c*/ 	.short	0x0380
        /*006e*/ 	.short	0x0014


	//----- nvinfo : EIATTR_SW_WAR
	.align		4
.L_91:
        /*0070*/ 	.byte	0x04, 0x36
        /*0072*/ 	.short	(.L_93 - .L_92)
.L_92:
        /*0074*/ 	.word	0x00000008
.L_93:


//--------------------- .nv.info._Z6reduceILj2EEvPfS0_i --------------------------
	.section	.nv.info._Z6reduceILj2EEvPfS0_i,"",@"SHT_CUDA_INFO"
	.sectionflags	@""
	.align	4


	//----- nvinfo : EIATTR_CUDA_API_VERSION
	.align		4
        /*0000*/ 	.byte	0x04, 0x37
        /*0002*/ 	.short	(.L_95 - .L_94)
.L_94:
        /*0004*/ 	.word	0x00000082


	//----- nvinfo : EIATTR_KPARAM_INFO
	.align		4
.L_95:
        /*0008*/ 	.byte	0x04, 0x17
        /*000a*/ 	.short	(.L_97 - .L_96)
.L_96:
        /*000c*/ 	.word	0x00000000
        /*0010*/ 	.short	0x0002
        /*0012*/ 	.short	0x0010
        /*0014*/ 	.byte	0x00, 0xf0, 0x11, 0x00


	//----- nvinfo : EIATTR_KPARAM_INFO
	.align		4
.L_97:
        /*0018*/ 	.byte	0x04, 0x17
        /*001a*/ 	.short	(.L_99 - .L_98)
.L_98:
        /*001c*/ 	.word	0x00000000
        /*0020*/ 	.short	0x0001
        /*0022*/ 	.short	0x0008
        /*0024*/ 	.byte	0x00, 0xf5, 0x21, 0x00


	//----- nvinfo : EIATTR_KPARAM_INFO
	.align		4
.L_99:
        /*0028*/ 	.byte	0x04, 0x17
        /*002a*/ 	.short	(.L_101 - .L_100)
.L_100:
        /*002c*/ 	.word	0x00000000
        /*0030*/ 	.short	0x0000
        /*0032*/ 	.short	0x0000
        /*0034*/ 	.byte	0x00, 0xf5, 0x21, 0x00


	//----- nvinfo : EIATTR_SPARSE_MMA_MASK
	.align		4
.L_101:
        /*0038*/ 	.byte	0x03, 0x50
        /*003a*/ 	.short	0x0000


	//----- nvinfo : EIATTR_MAXREG_COUNT
	.align		4
        /*003c*/ 	.byte	0x03, 0x1b
        /*003e*/ 	.short	0x00ff


	//----- nvinfo : EIATTR_NUM_BARRIERS
	.align		4
        /*0040*/ 	.byte	0x02, 0x4c
        /*0042*/ 	.byte	0x01
	.zero		1


	//----- nvinfo : EIATTR_MERCURY_ISA_VERSION
	.align		4
        /*0044*/ 	.byte	0x03, 0x5f
        /*0046*/ 	.short	0x0101


	//----- nvinfo : EIATTR_VRC_CTA_INIT_COUNT
	.align		4
        /*0048*/ 	.byte	0x02, 0x4a
	.zero		1
	.zero		1


	//----- nvinfo : EIATTR_EXIT_INSTR_OFFSETS
	.align		4
        /*004c*/ 	.byte	0x04, 0x1c
        /*004e*/ 	.short	(.L_103 - .L_102)


	//   ....[0]....
.L_102:
        /*0050*/ 	.word	0x00000180


	//   ....[1]....
        /*0054*/ 	.word	0x000001e0


	//   ....[2]....
        /*0058*/ 	.word	0x00000230


	//----- nvinfo : EIATTR_CBANK_PARAM_SIZE
	.align		4
.L_103:
        /*005c*/ 	.byte	0x03, 0x19
        /*005e*/ 	.short	0x0014


	//----- nvinfo : EIATTR_PARAM_CBANK
	.align		4
        /*0060*/ 	.byte	0x04, 0x0a
        /*0062*/ 	.short	(.L_105 - .L_104)
	.align		4
.L_104:
        /*0064*/ 	.word	index@(.nv.constant0._Z6reduceILj2EEvPfS0_i)
        /*0068*/ 	.short	0x0380
        /*006a*/ 	.short	0x0014


	//----- nvinfo : EIATTR_SW_WAR
	.align		4
.L_105:
        /*006c*/ 	.byte	0x04, 0x36
        /*006e*/ 	.short	(.L_107 - .L_106)
.L_106:
        /*0070*/ 	.word	0x00000008
.L_107:


//--------------------- .nv.info._Z6reduceILj4EEvPfS0_i --------------------------
	.section	.nv.info._Z6reduceILj4EEvPfS0_i,"",@"SHT_CUDA_INFO"
	.sectionflags	@""
	.align	4


	//----- nvinfo : EIATTR_CUDA_API_VERSION
	.align		4
        /*0000*/ 	.byte	0x04, 0x37
        /*0002*/ 	.short	(.L_109 - .L_108)
.L_108:
        /*0004*/ 	.word	0x00000082


	//----- nvinfo : EIATTR_KPARAM_INFO
	.align		4
.L_109:
        /*0008*/ 	.byte	0x04, 0x17
        /*000a*/ 	.short	(.L_111 - .L_110)
.L_110:
        /*000c*/ 	.word	0x00000000
        /*0010*/ 	.short	0x0002
        /*0012*/ 	.short	0x0010
        /*0014*/ 	.byte	0x00, 0xf0, 0x11, 0x00


	//----- nvinfo : EIATTR_KPARAM_INFO
	.align		4
.L_111:
        /*0018*/ 	.byte	0x04, 0x17
        /*001a*/ 	.short	(.L_113 - .L_112)
.L_112:
        /*001c*/ 	.word	0x00000000
        /*0020*/ 	.short	0x0001
        /*0022*/ 	.short	0x0008
        /*0024*/ 	.byte	0x00, 0xf5, 0x21, 0x00


	//----- nvinfo : EIATTR_KPARAM_INFO
	.align		4
.L_113:
        /*0028*/ 	.byte	0x04, 0x17
        /*002a*/ 	.short	(.L_115 - .L_114)
.L_114:
        /*002c*/ 	.word	0x00000000
        /*0030*/ 	.short	0x0000
        /*0032*/ 	.short	0x0000
        /*0034*/ 	.byte	0x00, 0xf5, 0x21, 0x00


	//----- nvinfo : EIATTR_SPARSE_MMA_MASK
	.align		4
.L_115:
        /*0038*/ 	.byte	0x03, 0x50
        /*003a*/ 	.short	0x0000


	//----- nvinfo : EIATTR_MAXREG_COUNT
	.align		4
        /*003c*/ 	.byte	0x03, 0x1b
        /*003e*/ 	.short	0x00ff


	//----- nvinfo : EIATTR_NUM_BARRIERS
	.align		4
        /*0040*/ 	.byte	0x02, 0x4c
        /*0042*/ 	.byte	0x01
	.zero		1


	//----- nvinfo : EIATTR_MERCURY_ISA_VERSION
	.align		4
        /*0044*/ 	.byte	0x03, 0x5f
        /*0046*/ 	.short	0x0101


	//----- nvinfo : EIATTR_VRC_CTA_INIT_COUNT
	.align		4
        /*0048*/ 	.byte	0x02, 0x4a
	.zero		1
	.zero		1


	//----- nvinfo : EIATTR_EXIT_INSTR_OFFSETS
	.align		4
        /*004c*/ 	.byte	0x04, 0x1c
        /*004e*/ 	.short	(.L_117 - .L_116)


	//   ....[0]....
.L_116:
        /*0050*/ 	.word	0x00000180


	//   ....[1]....
        /*0054*/ 	.word	0x00000220


	//   ....[2]....
        /*0058*/ 	.word	0x00000270


	//----- nvinfo : EIATTR_CBANK_PARAM_SIZE
	.align		4
.L_117:
        /*005c*/ 	.byte	0x03, 0x19
        /*005e*/ 	.short	0x0014


	//----- nvinfo : EIATTR_PARAM_CBANK
	.align		4
        /*0060*/ 	.byte	0x04, 0x0a
        /*0062*/ 	.short	(.L_119 - .L_118)
	.align		4
.L_118:
        /*0064*/ 	.word	index@(.nv.constant0._Z6reduceILj4EEvPfS0_i)
        /*0068*/ 	.short	0x0380
        /*006a*/ 	.short	0x0014


	//----- nvinfo : EIATTR_SW_WAR
	.align		4
.L_119:
        /*006c*/ 	.byte	0x04, 0x36
        /*006e*/ 	.short	(.L_121 - .L_120)
.L_120:
        /*0070*/ 	.word	0x00000008
.L_121:


//--------------------- .nv.info._Z6reduceILj8EEvPfS0_i --------------------------
	.section	.nv.info._Z6reduceILj8EEvPfS0_i,"",@"SHT_CUDA_INFO"
	.sectionflags	@""
	.align	4


	//----- nvinfo : EIATTR_CUDA_API_VERSION
	.align		4
        /*0000*/ 	.byte	0x04, 0x37
        /*0002*/ 	.short	(.L_123 - .L_122)
.L_122:
        /*0004*/ 	.word	0x00000082


	//----- nvinfo : EIATTR_KPARAM_INFO
	.align		4
.L_123:
        /*0008*/ 	.byte	0x04, 0x17
        /*000a*/ 	.short	(.L_125 - .L_124)
.L_124:
        /*000c*/ 	.word	0x00000000
        /*0010*/ 	.short	0x0002
        /*0012*/ 	.short	0x0010
        /*0014*/ 	.byte	0x00, 0xf0, 0x11, 0x00


	//----- nvinfo : EIATTR_KPARAM_INFO
	.align		4
.L_125:
        /*0018*/ 	.byte	0x04, 0x17
        /*001a*/ 	.short	(.L_127 - .L_126)
.L_126:
        /*001c*/ 	.word	0x00000000
        /*0020*/ 	.short	0x0001
        /*0022*/ 	.short	0x0008
        /*0024*/ 	.byte	0x00, 0xf5, 0x21, 0x00


	//----- nvinfo : EIATTR_KPARAM_INFO
	.align		4
.L_127:
        /*0028*/ 	.byte	0x04, 0x17
        /*002a*/ 	.short	(.L_129 - .L_128)
.L_128:
        /*002c*/ 	.word	0x00000000
        /*0030*/ 	.short	0x0000
        /*0032*/ 	.short	0x0000
        /*0034*/ 	.byte	0x00, 0xf5, 0x21, 0x00


	//----- nvinfo : EIATTR_SPARSE_MMA_MASK
	.align		4
.L_129:
        /*0038*/ 	.byte	0x03, 0x50
        /*003a*/ 	.short	0x0000


	//----- nvinfo : EIATTR_MAXREG_COUNT
	.align		4
        /*003c*/ 	.byte	0x03, 0x1b
        /*003e*/ 	.short	0x00ff


	//----- nvinfo : EIATTR_NUM_BARRIERS
	.align		4
        /*0040*/ 	.byte	0x02, 0x4c
        /*0042*/ 	.byte	0x01
	.zero		1


	//----- nvinfo : EIATTR_MERCURY_ISA_VERSION
	.align		4
        /*0044*/ 	.byte	0x03, 0x5f
        /*0046*/ 	.short	0x0101


	//----- nvinfo : EIATTR_VRC_CTA_INIT_COUNT
	.align		4
        /*0048*/ 	.byte	0x02, 0x4a
	.zero		1
	.zero		1


	//----- nvinfo : EIATTR_EXIT_INSTR_OFFSETS
	.align		4
        /*004c*/ 	.byte	0x04, 0x1c
        /*004e*/ 	.short	(.L_131 - .L_130)


	//   ....[0]....
.L_130:
        /*0050*/ 	.word	0x00000180


	//   ....[1]....
        /*0054*/ 	.word	0x00000260


	//   ....[2]....
        /*0058*/ 	.word	0x000002b0


	//----- nvinfo : EIATTR_CBANK_PARAM_SIZE
	.align		4
.L_131:
        /*005c*/ 	.byte	0x03, 0x19
        /*005e*/ 	.short	0x0014


	//----- nvinfo : EIATTR_PARAM_CBANK
	.align		4
        /*0060*/ 	.byte	0x04, 0x0a
        /*0062*/ 	.short	(.L_133 - .L_132)
	.align		4
.L_132:
        /*0064*/ 	.word	index@(.nv.constant0._Z6reduceILj8EEvPfS0_i)
        /*0068*/ 	.short	0x0380
        /*006a*/ 	.short	0x0014


	//----- nvinfo : EIATTR_SW_WAR
	.align		4
.L_133:
        /*006c*/ 	.byte	0x04, 0x36
        /*006e*/ 	.short	(.L_135 - .L_134)
.L_134:
        /*0070*/ 	.word	0x00000008
.L_135:


//--------------------- .nv.info._Z6reduceILj16EEvPfS0_i --------------------------
	.section	.nv.info._Z6reduceILj16EEvPfS0_i,"",@"SHT_CUDA_INFO"
	.sectionflags	@""
	.align	4


	//----- nvinfo : EIATTR_CUDA_API_VERSION
	.align		4
        /*0000*/ 	.byte	0x04, 0x37
        /*0002*/ 	.short	(.L_137 - .L_136)
.L_136:
        /*0004*/ 	.word	0x00000082


	//----- nvinfo : EIATTR_KPARAM_INFO
	.align		4
.L_137:
        /*0008*/ 	.byte	0x04, 0x17
        /*000a*/ 	.short	(.L_139 - .L_138)
.L_138:
        /*000c*/ 	.word	0x00000000
        /*0010*/ 	.short	0x0002
        /*0012*/ 	.short	0x0010
        /*0014*/ 	.byte	0x00, 0xf0, 0x11, 0x00


	//----- nvinfo : EIATTR_KPARAM_INFO
	.align		4
.L_139:
        /*0018*/ 	.byte	0x04, 0x17
        /*001a*/ 	.short	(.L_141 - .L_140)
.L_140:
        /*001c*/ 	.word	0x00000000
        /*0020*/ 	.short	0x0001
        /*0022*/ 	.short	0x0008
        /*0024*/ 	.byte	0x00, 0xf5, 0x21, 0x00


	//----- nvinfo : EIATTR_KPARAM_INFO
	.align		4
.L_141:
        /*0028*/ 	.byte	0x04, 0x17
        /*002a*/ 	.short	(.L_143 - .L_142)
.L_142:
        /*002c*/ 	.word	0x00000000
        /*0030*/ 	.short	0x0000
        /*0032*/ 	.short	0x0000
        /*0034*/ 	.byte	0x00, 0xf5, 0x21, 0x00


	//----- nvinfo : EIATTR_SPARSE_MMA_MASK
	.align		4
.L_143:
        /*0038*/ 	.byte	0x03, 0x50
        /*003a*/ 	.short	0x0000


	//----- nvinfo : EIATTR_MAXREG_COUNT
	.align		4
        /*003c*/ 	.byte	0x03, 0x1b
        /*003e*/ 	.short	0x00ff


	//----- nvinfo : EIATTR_NUM_BARRIERS
	.align		4
        /*0040*/ 	.byte	0x02, 0x4c
        /*0042*/ 	.byte	0x01
	.zero		1


	//----- nvinfo : EIATTR_MERCURY_ISA_VERSION
	.align		4
        /*0044*/ 	.byte	0x03, 0x5f
        /*0046*/ 	.short	0x0101


	//----- nvinfo : EIATTR_VRC_CTA_INIT_COUNT
	.align		4
        /*0048*/ 	.byte	0x02, 0x4a
	.zero		1
	.zero		1


	//----- nvinfo : EIATTR_EXIT_INSTR_OFFSETS
	.align		4
        /*004c*/ 	.byte	0x04, 0x1c
        /*004e*/ 	.short	(.L_145 - .L_144)


	//   ....[0]....
.L_144:
        /*0050*/ 	.word	0x00000180


	//   ....[1]....
        /*0054*/ 	.word	0x000002a0


	//   ....[2]....
        /*0058*/ 	.word	0x000002f0


	//----- nvinfo : EIATTR_CBANK_PARAM_SIZE
	.align		4
.L_145:
        /*005c*/ 	.byte	0x03, 0x19
        /*005e*/ 	.short	0x0014


	//----- nvinfo : EIATTR_PARAM_CBANK
	.align		4
        /*0060*/ 	.byte	0x04, 0x0a
        /*0062*/ 	.short	(.L_147 - .L_146)
	.align		4
.L_146:
        /*0064*/ 	.word	index@(.nv.constant0._Z6reduceILj16EEvPfS0_i)
        /*0068*/ 	.short	0x0380
        /*006a*/ 	.short	0x0014


	//----- nvinfo : EIATTR_SW_WAR
	.align		4
.L_147:
        /*006c*/ 	.byte	0x04, 0x36
        /*006e*/ 	.short	(.L_149 - .L_148)
.L_148:
        /*0070*/ 	.word	0x00000008
.L_149:


//--------------------- .nv.info._Z6reduceILj32EEvPfS0_i --------------------------
	.section	.nv.info._Z6reduceILj32EEvPfS0_i,"",@"SHT_CUDA_INFO"
	.sectionflags	@""
	.align	4


	//----- nvinfo : EIATTR_CUDA_API_VERSION
	.align		4
        /*0000*/ 	.byte	0x04, 0x37
        /*0002*/ 	.short	(.L_151 - .L_150)
.L_150:
        /*0004*/ 	.word	0x00000082


	//----- nvinfo : EIATTR_KPARAM_INFO
	.align		4
.L_151:
        /*0008*/ 	.byte	0x04, 0x17
        /*000a*/ 	.short	(.L_153 - .L_152)
.L_152:
        /*000c*/ 	.word	0x00000000
        /*0010*/ 	.short	0x0002
        /*0012*/ 	.short	0x0010
        /*0014*/ 	.byte	0x00, 0xf0, 0x11, 0x00


	//----- nvinfo : EIATTR_KPARAM_INFO
	.align		4
.L_153:
        /*0018*/ 	.byte	0x04, 0x17
        /*001a*/ 	.short	(.L_155 - .L_154)
.L_154:
        /*001c*/ 	.word	0x00000000
        /*0020*/ 	.short	0x0001
        /*0022*/ 	.short	0x0008
        /*0024*/ 	.byte	0x00, 0xf5, 0x21, 0x00


	//----- nvinfo : EIATTR_KPARAM_INFO
	.align		4
.L_155:
        /*0028*/ 	.byte	0x04, 0x17
        /*002a*/ 	.short	(.L_157 - .L_156)
.L_156:
        /*002c*/ 	.word	0x00000000
        /*0030*/ 	.short	0x0000
        /*0032*/ 	.short	0x0000
        /*0034*/ 	.byte	0x00, 0xf5, 0x21, 0x00


	//----- nvinfo : EIATTR_SPARSE_MMA_MASK
	.align		4
.L_157:
        /*0038*/ 	.byte	0x03, 0x50
        /*003a*/ 	.short	0x0000


	//----- nvinfo : EIATTR_MAXREG_COUNT
	.align		4
        /*003c*/ 	.byte	0x03, 0x1b
        /*003e*/ 	.short	0x00ff


	//----- nvinfo : EIATTR_NUM_BARRIERS
	.align		4
        /*0040*/ 	.byte	0x02, 0x4c
        /*0042*/ 	.byte	0x01
	.zero		1


	//----- nvinfo : EIATTR_MERCURY_ISA_VERSION
	.align		4
        /*0044*/ 	.byte	0x03, 0x5f
        /*0046*/ 	.short	0x0101


	//----- nvinfo : EIATTR_VRC_CTA_INIT_COUNT
	.align		4
        /*0048*/ 	.byte	0x02, 0x4a
	.zero		1
	.zero		1


	//----- nvinfo : EIATTR_EXIT_INSTR_OFFSETS
	.align		4
        /*004c*/ 	.byte	0x04, 0x1c
        /*004e*/ 	.short	(.L_159 - .L_158)


	//   ....[0]....
.L_158:
        /*0050*/ 	.word	0x00000180


	//   ....[1]....
        /*0054*/ 	.word	0x000002e0


	//   ....[2]....
        /*0058*/ 	.word	0x00000330


	//----- nvinfo : EIATTR_CBANK_PARAM_SIZE
	.align		4
.L_159:
        /*005c*/ 	.byte	0x03, 0x19
        /*005e*/ 	.short	0x0014


	//----- nvinfo : EIATTR_PARAM_CBANK
	.align		4
        /*0060*/ 	.byte	0x04, 0x0a
        /*0062*/ 	.short	(.L_161 - .L_160)
	.align		4
.L_160:
        /*0064*/ 	.word	index@(.nv.constant0._Z6reduceILj32EEvPfS0_i)
        /*0068*/ 	.short	0x0380
        /*006a*/ 	.short	0x0014


	//----- nvinfo : EIATTR_SW_WAR
	.align		4
.L_161:
        /*006c*/ 	.byte	0x04, 0x36
        /*006e*/ 	.short	(.L_163 - .L_162)
.L_162:
        /*0070*/ 	.word	0x00000008
.L_163:


//--------------------- .nv.info._Z6reduceILj64EEvPfS0_i --------------------------
	.section	.nv.info._Z6reduceILj64EEvPfS0_i,"",@"SHT_CUDA_INFO"
	.sectionflags	@""
	.align	4


	//----- nvinfo : EIATTR_CUDA_API_VERSION
	.align		4
        /*0000*/ 	.byte	0x04, 0x37
        /*0002*/ 	.short	(.L_165 - .L_164)
.L_164:
        /*0004*/ 	.word	0x00000082


	//----- nvinfo : EIATTR_KPARAM_INFO
	.align		4
.L_165:
        /*0008*/ 	.byte	0x04, 0x17
        /*000a*/ 	.short	(.L_167 - .L_166)
.L_166:
        /*000c*/ 	.word	0x00000000
        /*0010*/ 	.short	0x0002
        /*0012*/ 	.short	0x0010
        /*0014*/ 	.byte	0x00, 0xf0, 0x11, 0x00


	//----- nvinfo : EIATTR_KPARAM_INFO
	.align		4
.L_167:
        /*0018*/ 	.byte	0x04, 0x17
        /*001a*/ 	.short	(.L_169 - .L_168)
.L_168:
        /*001c*/ 	.word	0x00000000
        /*0020*/ 	.short	0x0001
        /*0022*/ 	.short	0x0008
        /*0024*/ 	.byte	0x00, 0xf5, 0x21, 0x00


	//----- nvinfo : EIATTR_KPARAM_INFO
	.align		4
.L_169:
        /*0028*/ 	.byte	0x04, 0x17
        /*002a*/ 	.short	(.L_171 - .L_170)
.L_170:
        /*002c*/ 	.word	0x00000000
        /*0030*/ 	.short	0x0000
        /*0032*/ 	.short	0x0000
        /*0034*/ 	.byte	0x00, 0xf5, 0x21, 0x00


	//----- nvinfo : EIATTR_SPARSE_MMA_MASK
	.align		4
.L_171:
        /*0038*/ 	.byte	0x03, 0x50
        /*003a*/ 	.short	0x0000


	//----- nvinfo : EIATTR_MAXREG_COUNT
	.align		4
        /*003c*/ 	.byte	0x03, 0x1b
        /*003e*/ 	.short	0x00ff


	//----- nvinfo : EIATTR_NUM_BARRIERS
	.align		4
        /*0040*/ 	.byte	0x02, 0x4c
        /*0042*/ 	.byte	0x01
	.zero		1


	//----- nvinfo : EIATTR_MERCURY_ISA_VERSION
	.align		4
        /*0044*/ 	.byte	0x03, 0x5f
        /*0046*/ 	.short	0x0101


	//----- nvinfo : EIATTR_VRC_CTA_INIT_COUNT
	.align		4
        /*0048*/ 	.byte	0x02, 0x4a
	.zero		1
	.zero		1


	//----- nvinfo : EIATTR_EXIT_INSTR_OFFSETS
	.align		4
        /*004c*/ 	.byte	0x04, 0x1c
        /*004e*/ 	.short	(.L_173 - .L_172)


	//   ....[0]....
.L_172:
        /*0050*/ 	.word	0x00000180


	//   ....[1]....
        /*0054*/ 	.word	0x00000320


	//   ....[2]....
        /*0058*/ 	.word	0x00000370


	//----- nvinfo : EIATTR_CBANK_PARAM_SIZE
	.align		4
.L_173:
        /*005c*/ 	.byte	0x03, 0x19
        /*005e*/ 	.short	0x0014


	//----- nvinfo : EIATTR_PARAM_CBANK
	.align		4
        /*0060*/ 	.byte	0x04, 0x0a
        /*0062*/ 	.short	(.L_175 - .L_174)
	.align		4
.L_174:
        /*0064*/ 	.word	index@(.nv.constant0._Z6reduceILj64EEvPfS0_i)
        /*0068*/ 	.short	0x0380
        /*006a*/ 	.short	0x0014


	//----- nvinfo : EIATTR_SW_WAR
	.align		4
.L_175:
        /*006c*/ 	.byte	0x04, 0x36
        /*006e*/ 	.short	(.L_177 - .L_176)
.L_176:
        /*0070*/ 	.word	0x00000008
.L_177:


//--------------------- .nv.info._Z6reduceILj128EEvPfS0_i --------------------------
	.section	.nv.info._Z6reduceILj128EEvPfS0_i,"",@"SHT_CUDA_INFO"
	.sectionflags	@""
	.align	4


	//----- nvinfo : EIATTR_CUDA_API_VERSION
	.align		4
        /*0000*/ 	.byte	0x04, 0x37
        /*0002*/ 	.short	(.L_179 - .L_178)
.L_178:
        /*0004*/ 	.word	0x00000082


	//----- nvinfo : EIATTR_KPARAM_INFO
	.align		4
.L_179:
        /*0008*/ 	.byte	0x04, 0x17
        /*000a*/ 	.short	(.L_181 - .L_180)
.L_180:
        /*000c*/ 	.word	0x00000000
        /*0010*/ 	.short	0x0002
        /*0012*/ 	.short	0x0010
        /*0014*/ 	.byte	0x00, 0xf0, 0x11, 0x00


	//----- nvinfo : EIATTR_KPARAM_INFO
	.align		4
.L_181:
        /*0018*/ 	.byte	0x04, 0x17
        /*001a*/ 	.short	(.L_183 - .L_182)
.L_182:
        /*001c*/ 	.word	0x00000000
        /*0020*/ 	.short	0x0001
        /*0022*/ 	.short	0x0008
        /*0024*/ 	.byte	0x00, 0xf5, 0x21, 0x00


	//----- nvinfo : EIATTR_KPARAM_INFO
	.align		4
.L_183:
        /*0028*/ 	.byte	0x04, 0x17
        /*002a*/ 	.short	(.L_185 - .L_184)
.L_184:
        /*002c*/ 	.word	0x00000000
        /*0030*/ 	.short	0x0000
        /*0032*/ 	.short	0x0000
        /*0034*/ 	.byte	0x00, 0xf5, 0x21, 0x00


	//----- nvinfo : EIATTR_SPARSE_MMA_MASK
	.align		4
.L_185:
        /*0038*/ 	.byte	0x03, 0x50
        /*003a*/ 	.short	0x0000


	//----- nvinfo : EIATTR_MAXREG_COUNT
	.align		4
        /*003c*/ 	.byte	0x03, 0x1b
        /*003e*/ 	.short	0x00ff


	//----- nvinfo : EIATTR_NUM_BARRIERS
	.align		4
        /*0040*/ 	.byte	0x02, 0x4c
        /*0042*/ 	.byte	0x01
	.zero		1


	//----- nvinfo : EIATTR_MERCURY_ISA_VERSION
	.align		4
        /*0044*/ 	.byte	0x03, 0x5f
        /*0046*/ 	.short	0x0101


	//----- nvinfo : EIATTR_VRC_CTA_INIT_COUNT
	.align		4
        /*0048*/ 	.byte	0x02, 0x4a
	.zero		1
	.zero		1


	//----- nvinfo : EIATTR_EXIT_INSTR_OFFSETS
	.align		4
        /*004c*/ 	.byte	0x04, 0x1c
        /*004e*/ 	.short	(.L_187 - .L_186)


	//   ....[0]....
.L_186:
        /*0050*/ 	.word	0x000001e0


	//   ....[1]....
        /*0054*/ 	.word	0x00000380


	//   ....[2]....
        /*0058*/ 	.word	0x000003d0


	//----- nvinfo : EIATTR_CBANK_PARAM_SIZE
	.align		4
.L_187:
        /*005c*/ 	.byte	0x03, 0x19
        /*005e*/ 	.short	0x0014


	//----- nvinfo : EIATTR_PARAM_CBANK
	.align		4
        /*0060*/ 	.byte	0x04, 0x0a
        /*0062*/ 	.short	(.L_189 - .L_188)
	.align		4
.L_188:
        /*0064*/ 	.word	index@(.nv.constant0._Z6reduceILj128EEvPfS0_i)
        /*0068*/ 	.short	0x0380
        /*006a*/ 	.short	0x0014


	//----- nvinfo : EIATTR_SW_WAR
	.align		4
.L_189:
        /*006c*/ 	.byte	0x04, 0x36
        /*006e*/ 	.short	(.L_191 - .L_190)
.L_190:
        /*0070*/ 	.word	0x00000008
.L_191:


//--------------------- .nv.info._Z6reduceILj256EEvPfS0_i --------------------------
	.section	.nv.info._Z6reduceILj256EEvPfS0_i,"",@"SHT_CUDA_INFO"
	.sectionflags	@""
	.align	4


	//----- nvinfo : EIATTR_CUDA_API_VERSION
	.align		4
        /*0000*/ 	.byte	0x04, 0x37
        /*0002*/ 	.short	(.L_193 - .L_192)
.L_192:
        /*0004*/ 	.word	0x00000082


	//----- nvinfo : EIATTR_KPARAM_INFO
	.align		4
.L_193:
        /*0008*/ 	.byte	0x04, 0x17
        /*000a*/ 	.short	(.L_195 - .L_194)
.L_194:
        /*000c*/ 	.word	0x00000000
        /*0010*/ 	.short	0x0002
        /*0012*/ 	.short	0x0010
        /*0014*/ 	.byte	0x00, 0xf0, 0x11, 0x00


	//----- nvinfo : EIATTR_KPARAM_INFO
	.align		4
.L_195:
        /*0018*/ 	.byte	0x04, 0x17
        /*001a*/ 	.short	(.L_197 - .L_196)
.L_196:
        /*001c*/ 	.word	0x00000000
        /*0020*/ 	.short	0x0001
        /*0022*/ 	.short	0x0008
        /*0024*/ 	.byte	0x00, 0xf5, 0x21, 0x00


	//----- nvinfo : EIATTR_KPARAM_INFO
	.align		4
.L_197:
        /*0028*/ 	.byte	0x04, 0x17
        /*002a*/ 	.short	(.L_199 - .L_198)
.L_198:
        /*002c*/ 	.word	0x00000000
        /*0030*/ 	.short	0x0000
        /*0032*/ 	.short	0x0000
        /*0034*/ 	.byte	0x00, 0xf5, 0x21, 0x00


	//----- nvinfo : EIATTR_SPARSE_MMA_MASK
	.align		4
.L_199:
        /*0038*/ 	.byte	0x03, 0x50
        /*003a*/ 	.short	0x0000


	//----- nvinfo : EIATTR_MAXREG_COUNT
	.align		4
        /*003c*/ 	.byte	0x03, 0x1b
        /*003e*/ 	.short	0x00ff


	//----- nvinfo : EIATTR_NUM_BARRIERS
	.align		4
        /*0040*/ 	.byte	0x02, 0x4c
        /*0042*/ 	.byte	0x01
	.zero		1


	//----- nvinfo : EIATTR_MERCURY_ISA_VERSION
	.align		4
        /*0044*/ 	.byte	0x03, 0x5f
        /*0046*/ 	.short	0x0101


	//----- nvinfo : EIATTR_VRC_CTA_INIT_COUNT
	.align		4
        /*0048*/ 	.byte	0x02, 0x4a
	.zero		1
	.zero		1


	//----- nvinfo : EIATTR_EXIT_INSTR_OFFSETS
	.align		4
        /*004c*/ 	.byte	0x04, 0x1c
        /*004e*/ 	.short	(.L_201 - .L_200)


	//   ....[0]....
.L_200:
        /*0050*/ 	.word	0x00000240


	//   ....[1]....
        /*0054*/ 	.word	0x000003e0


	//   ....[2]....
        /*0058*/ 	.word	0x00000430


	//----- nvinfo : EIATTR_CBANK_PARAM_SIZE
	.align		4
.L_201:
        /*005c*/ 	.byte	0x03, 0x19
        /*005e*/ 	.short	0x0014


	//----- nvinfo : EIATTR_PARAM_CBANK
	.align		4
        /*0060*/ 	.byte	0x04, 0x0a
        /*0062*/ 	.short	(.L_203 - .L_202)
	.align		4
.L_202:
        /*0064*/ 	.word	index@(.nv.constant0._Z6reduceILj256EEvPfS0_i)
        /*0068*/ 	.short	0x0380
        /*006a*/ 	.short	0x0014


	//----- nvinfo : EIATTR_SW_WAR
	.align		4
.L_203:
        /*006c*/ 	.byte	0x04, 0x36
        /*006e*/ 	.short	(.L_205 - .L_204)
.L_204:
        /*0070*/ 	.word	0x00000008
.L_205:


//--------------------- .nv.info._Z6reduceILj512EEvPfS0_i --------------------------
	.section	.nv.info._Z6reduceILj512EEvPfS0_i,"",@"SHT_CUDA_INFO"
	.sectionflags	@""
	.align	4


	//----- nvinfo : EIATTR_CUDA_API_VERSION
	.align		4
        /*0000*/ 	.byte	0x04, 0x37
        /*0002*/ 	.short	(.L_207 - .L_206)
.L_206:
        /*0004*/ 	.word	0x00000082


	//----- nvinfo : EIATTR_KPARAM_INFO
	.align		4
.L_207:
        /*0008*/ 	.byte	0x04, 0x17
        /*000a*/ 	.short	(.L_209 - .L_208)
.L_208:
        /*000c*/ 	.word	0x00000000
        /*0010*/ 	.short	0x0002
        /*0012*/ 	.short	0x0010
        /*0014*/ 	.byte	0x00, 0xf0, 0x11, 0x00


	//----- nvinfo : EIATTR_KPARAM_INFO
	.align		4
.L_209:
        /*0018*/ 	.byte	0x04, 0x17
        /*001a*/ 	.short	(.L_211 - .L_210)
.L_210:
        /*001c*/ 	.word	0x00000000
        /*0020*/ 	.short	0x0001
        /*0022*/ 	.short	0x0008
        /*0024*/ 	.byte	0x00, 0xf5, 0x21, 0x00


	//----- nvinfo : EIATTR_KPARAM_INFO
	.align		4
.L_211:
        /*0028*/ 	.byte	0x04, 0x17
        /*002a*/ 	.short	(.L_213 - .L_212)
.L_212:
        /*002c*/ 	.word	0x00000000
        /*0030*/ 	.short	0x0000
        /*0032*/ 	.short	0x0000
        /*0034*/ 	.byte	0x00, 0xf5, 0x21, 0x00


	//----- nvinfo : EIATTR_SPARSE_MMA_MASK
	.align		4
.L_213:
        /*0038*/ 	.byte	0x03, 0x50
        /*003a*/ 	.short	0x0000


	//----- nvinfo : EIATTR_MAXREG_COUNT
	.align		4
        /*003c*/ 	.byte	0x03, 0x1b
        /*003e*/ 	.short	0x00ff


	//----- nvinfo : EIATTR_NUM_BARRIERS
	.align		4
        /*0040*/ 	.byte	0x02, 0x4c
        /*0042*/ 	.byte	0x01
	.zero		1


	//----- nvinfo : EIATTR_MERCURY_ISA_VERSION
	.align		4
        /*0044*/ 	.byte	0x03, 0x5f
        /*0046*/ 	.short	0x0101


	//----- nvinfo : EIATTR_VRC_CTA_INIT_COUNT
	.align		4
        /*0048*/ 	.byte	0x02, 0x4a
	.zero		1
	.zero		1


	//----- nvinfo : EIATTR_EXIT_INSTR_OFFSETS
	.align		4
        /*004c*/ 	.byte	0x04, 0x1c
        /*004e*/ 	.short	(.L_215 - .L_214)


	//   ....[0]....
.L_214:
        /*0050*/ 	.word	0x000002a0


	//   ....[1]....
        /*0054*/ 	.word	0x00000440


	//   ....[2]....
        /*0058*/ 	.word	0x00000490


	//----- nvinfo : EIATTR_CBANK_PARAM_SIZE
	.align		4
.L_215:
        /*005c*/ 	.byte	0x03, 0x19
        /*005e*/ 	.short	0x0014


	//----- nvinfo : EIATTR_PARAM_CBANK
	.align		4
        /*0060*/ 	.byte	0x04, 0x0a
        /*0062*/ 	.short	(.L_217 - .L_216)
	.align		4
.L_216:
        /*0064*/ 	.word	index@(.nv.constant0._Z6reduceILj512EEvPfS0_i)
        /*0068*/ 	.short	0x0380
        /*006a*/ 	.short	0x0014


	//----- nvinfo : EIATTR_SW_WAR
	.align		4
.L_217:
        /*006c*/ 	.byte	0x04, 0x36
        /*006e*/ 	.short	(.L_219 - .L_218)
.L_218:
        /*0070*/ 	.word	0x00000008
.L_219:


//--------------------- .nv.info._Z6reduceILj1024EEvPfS0_i --------------------------
	.section	.nv.info._Z6reduceILj1024EEvPfS0_i,"",@"SHT_CUDA_INFO"
	.sectionflags	@""
	.align	4


	//----- nvinfo : EIATTR_CUDA_API_VERSION
	.align		4
        /*0000*/ 	.byte	0x04, 0x37
        /*0002*/ 	.short	(.L_221 - .L_220)
.L_220:
        /*0004*/ 	.word	0x00000082


	//----- nvinfo : EIATTR_KPARAM_INFO
	.align		4
.L_221:
        /*0008*/ 	.byte	0x04, 0x17
        /*000a*/ 	.short	(.L_223 - .L_222)
.L_222:
        /*000c*/ 	.word	0x00000000
        /*0010*/ 	.short	0x0002
        /*0012*/ 	.short	0x0010
        /*0014*/ 	.byte	0x00, 0xf0, 0x11, 0x00


	//----- nvinfo : EIATTR_KPARAM_INFO
	.align		4
.L_223:
        /*0018*/ 	.byte	0x04, 0x17
        /*001a*/ 	.short	(.L_225 - .L_224)
.L_224:
        /*001c*/ 	.word	0x00000000
        /*0020*/ 	.short	0x0001
        /*0022*/ 	.short	0x0008
        /*0024*/ 	.byte	0x00, 0xf5, 0x21, 0x00


	//----- nvinfo : EIATTR_KPARAM_INFO
	.align		4
.L_225:
        /*0028*/ 	.byte	0x04, 0x17
        /*002a*/ 	.short	(.L_227 - .L_226)
.L_226:
        /*002c*/ 	.word	0x00000000
        /*0030*/ 	.short	0x0000
        /*0032*/ 	.short	0x0000
        /*0034*/ 	.byte	0x00, 0xf5, 0x21, 0x00


	//----- nvinfo : EIATTR_SPARSE_MMA_MASK
	.align		4
.L_227:
        /*0038*/ 	.byte	0x03, 0x50
        /*003a*/ 	.short	0x0000


	//----- nvinfo : EIATTR_MAXREG_COUNT
	.align		4
        /*003c*/ 	.byte	0x03, 0x1b
        /*003e*/ 	.short	0x00ff


	//----- nvinfo : EIATTR_NUM_BARRIERS
	.align		4
        /*0040*/ 	.byte	0x02, 0x4c
        /*0042*/ 	.byte	0x01
	.zero		1


	//----- nvinfo : EIATTR_MERCURY_ISA_VERSION
	.align		4
        /*0044*/ 	.byte	0x03, 0x5f
        /*0046*/ 	.short	0x0101


	//----- nvinfo : EIATTR_VRC_CTA_INIT_COUNT
	.align		4
        /*0048*/ 	.byte	0x02, 0x4a
	.zero		1
	.zero		1


	//----- nvinfo : EIATTR_EXIT_INSTR_OFFSETS
	.align		4
        /*004c*/ 	.byte	0x04, 0x1c
        /*004e*/ 	.short	(.L_229 - .L_228)


	//   ....[0]....
.L_228:
        /*0050*/ 	.word	0x00000300


	//   ....[1]....
        /*0054*/ 	.word	0x000004a0


	//   ....[2]....
        /*0058*/ 	.word	0x000004f0


	//----- nvinfo : EIATTR_CBANK_PARAM_SIZE
	.align		4
.L_229:
        /*005c*/ 	.byte	0x03, 0x19
        /*005e*/ 	.short	0x0014


	//----- nvinfo : EIATTR_PARAM_CBANK
	.align		4
        /*0060*/ 	.byte	0x04, 0x0a
        /*0062*/ 	.short	(.L_231 - .L_230)
	.align		4
.L_230:
        /*0064*/ 	.word	index@(.nv.constant0._Z6reduceILj1024EEvPfS0_i)
        /*0068*/ 	.short	0x0380
        /*006a*/ 	.short	0x0014


	//----- nvinfo : EIATTR_SW_WAR
	.align		4
.L_231:
        /*006c*/ 	.byte	0x04, 0x36
        /*006e*/ 	.short	(.L_233 - .L_232)
.L_232:
        /*0070*/ 	.word	0x00000008
.L_233:


//--------------------- .nv.info._Z7kernel5PfS_i  --------------------------
	.section	.nv.info._Z7kernel5PfS_i,"",@"SHT_CUDA_INFO"
	.sectionflags	@""
	.align	4


	//----- nvinfo : EIATTR_CUDA_API_VERSION
	.align		4
        /*0000*/ 	.byte	0x04, 0x37
        /*0002*/ 	.short	(.L_235 - .L_234)
.L_234:
        /*0004*/ 	.word	0x00000082


	//----- nvinfo : EIATTR_KPARAM_INFO
	.align		4
.L_235:
        /*0008*/ 	.byte	0x04, 0x17
        /*000a*/ 	.short	(.L_237 - .L_236)
.L_236:
        /*000c*/ 	.word	0x00000000
        /*0010*/ 	.short	0x0002
        /*0012*/ 	.short	0x0010
        /*0014*/ 	.byte	0x00, 0xf0, 0x11, 0x00


	//----- nvinfo : EIATTR_KPARAM_INFO
	.align		4
.L_237:
        /*0018*/ 	.byte	0x04, 0x17
        /*001a*/ 	.short	(.L_239 - .L_238)
.L_238:
        /*001c*/ 	.word	0x00000000
        /*0020*/ 	.short	0x0001
        /*0022*/ 	.short	0x0008
        /*0024*/ 	.byte	0x00, 0xf5, 0x21, 0x00


	//----- nvinfo : EIATTR_KPARAM_INFO
	.align		4
.L_239:
        /*0028*/ 	.byte	0x04, 0x17
        /*002a*/ 	.short	(.L_241 - .L_240)
.L_240:
        /*002c*/ 	.word	0x00000000
        /*0030*/ 	.short	0x0000
        /*0032*/ 	.short	0x0000
        /*0034*/ 	.byte	0x00, 0xf5, 0x21, 0x00


	//----- nvinfo : EIATTR_SPARSE_MMA_MASK
	.align		4
.L_241:
        /*0038*/ 	.byte	0x03, 0x50
        /*003a*/ 	.short	0x0000


	//----- nvinfo : EIATTR_MAXREG_COUNT
	.align		4
        /*003c*/ 	.byte	0x03, 0x1b
        /*003e*/ 	.short	0x00ff


	//----- nvinfo : EIATTR_NUM_BARRIERS
	.align		4
        /*0040*/ 	.byte	0x02, 0x4c
        /*0042*/ 	.byte	0x01
	.zero		1


	//----- nvinfo : EIATTR_MERCURY_ISA_VERSION
	.align		4
        /*0044*/ 	.byte	0x03, 0x5f
        /*0046*/ 	.short	0x0101


	//----- nvinfo : EIATTR_VRC_CTA_INIT_COUNT
	.align		4
        /*0048*/ 	.byte	0x02, 0x4a
	.zero		1
	.zero		1


	//----- nvinfo : EIATTR_EXIT_INSTR_OFFSETS
	.align		4
        /*004c*/ 	.byte	0x04, 0x1c
        /*004e*/ 	.short	(.L_243 - .L_242)


	//   ....[0]....
.L_242:
        /*0050*/ 	.word	0x000002a0


	//   ....[1]....
        /*0054*/ 	.word	0x00000440


	//   ....[2]....
        /*0058*/ 	.word	0x000004c0


	//----- nvinfo : EIATTR_CBANK_PARAM_SIZE
	.align		4
.L_243:
        /*005c*/ 	.byte	0x03, 0x19
        /*005e*/ 	.short	0x0014


	//----- nvinfo : EIATTR_PARAM_CBANK
	.align		4
        /*0060*/ 	.byte	0x04, 0x0a
        /*0062*/ 	.short	(.L_245 - .L_244)
	.align		4
.L_244:
        /*0064*/ 	.word	index@(.nv.constant0._Z7kernel5PfS_i)
        /*0068*/ 	.short	0x0380
        /*006a*/ 	.short	0x0014


	//----- nvinfo : EIATTR_SW_WAR
	.align		4
.L_245:
        /*006c*/ 	.byte	0x04, 0x36
        /*006e*/ 	.short	(.L_247 - .L_246)
.L_246:
        /*0070*/ 	.word	0x00000008
.L_247:


//--------------------- .nv.info._Z7kernel4PfS_i  --------------------------
	.section	.nv.info._Z7kernel4PfS_i,"",@"SHT_CUDA_INFO"
	.sectionflags	@""
	.align	4


	//----- nvinfo : EIATTR_CUDA_API_VERSION
	.align		4
        /*0000*/ 	.byte	0x04, 0x37
        /*0002*/ 	.short	(.L_249 - .L_248)
.L_248:
        /*0004*/ 	.word	0x00000082


	//----- nvinfo : EIATTR_KPARAM_INFO
	.align		4
.L_249:
        /*0008*/ 	.byte	0x04, 0x17
        /*000a*/ 	.short	(.L_251 - .L_250)
.L_250:
        /*000c*/ 	.word	0x00000000
        /*0010*/ 	.short	0x0002
        /*0012*/ 	.short	0x0010
        /*0014*/ 	.byte	0x00, 0xf0, 0x11, 0x00


	//----- nvinfo : EIATTR_KPARAM_INFO
	.align		4
.L_251:
        /*0018*/ 	.byte	0x04, 0x17
        /*001a*/ 	.short	(.L_253 - .L_252)
.L_252:
        /*001c*/ 	.word	0x00000000
        /*0020*/ 	.short	0x0001
        /*0022*/ 	.short	0x0008
        /*0024*/ 	.byte	0x00, 0xf5, 0x21, 0x00


	//----- nvinfo : EIATTR_KPARAM_INFO
	.align		4
.L_253:
        /*0028*/ 	.byte	0x04, 0x17
        /*002a*/ 	.short	(.L_255 - .L_254)
.L_254:
        /*002c*/ 	.word	0x00000000
        /*0030*/ 	.short	0x0000
        /*0032*/ 	.short	0x0000
        /*0034*/ 	.byte	0x00, 0xf5, 0x21, 0x00


	//----- nvinfo : EIATTR_SPARSE_MMA_MASK
	.align		4
.L_255:
        /*0038*/ 	.byte	0x03, 0x50
        /*003a*/ 	.short	0x0000


	//----- nvinfo : EIATTR_MAXREG_COUNT
	.align		4
        /*003c*/ 	.byte	0x03, 0x1b
        /*003e*/ 	.short	0x00ff


	//----- nvinfo : EIATTR_NUM_BARRIERS
	.align		4
        /*0040*/ 	.byte	0x02, 0x4c
        /*0042*/ 	.byte	0x01
	.zero		1


	//----- nvinfo : EIATTR_MERCURY_ISA_VERSION
	.align		4
        /*0044*/ 	.byte	0x03, 0x5f
        /*0046*/ 	.short	0x0101


	//----- nvinfo : EIATTR_VRC_CTA_INIT_COUNT
	.align		4
        /*0048*/ 	.byte	0x02, 0x4a
	.zero		1
	.zero		1


	//----- nvinfo : EIATTR_EXIT_INSTR_OFFSETS
	.align		4
        /*004c*/ 	.byte	0x04, 0x1c
        /*004e*/ 	.short	(.L_257 - .L_256)


	//   ....[0]....
.L_256:
        /*0050*/ 	.word	0x00000290


	//   ....[1]....
        /*0054*/ 	.word	0x00000310


	//----- nvinfo : EIATTR_CBANK_PARAM_SIZE
	.align		4
.L_257:
        /*0058*/ 	.byte	0x03, 0x19
        /*005a*/ 	.short	0x0014


	//----- nvinfo : EIATTR_PARAM_CBANK
	.align		4
        /*005c*/ 	.byte	0x04, 0x0a
        /*005e*/ 	.short	(.L_259 - .L_258)
	.align		4
.L_258:
        /*0060*/ 	.word	index@(.nv.constant0._Z7kernel4PfS_i)
        /*0064*/ 	.short	0x0380
        /*0066*/ 	.short	0x0014


	//----- nvinfo : EIATTR_SW_WAR
	.align		4
.L_259:
        /*0068*/ 	.byte	0x04, 0x36
        /*006a*/ 	.short	(.L_261 - .L_260)
.L_260:
        /*006c*/ 	.word	0x00000008
.L_261:


//--------------------- .nv.callgraph             --------------------------
	.section	.nv.callgraph,"",@"SHT_CUDA_CALLGRAPH"
	.align	4
	.sectionentsize	8
	.align		4
        /*0000*/ 	.word	0x00000000
	.align		4
        /*0004*/ 	.word	0xffffffff
	.align		4
        /*0008*/ 	.word	0x00000000
	.align		4
        /*000c*/ 	.word	0xfffffffe
	.align		4
        /*0010*/ 	.word	0x00000000
	.align		4
        /*0014*/ 	.word	0xfffffffd
	.align		4
        /*0018*/ 	.word	0x00000000
	.align		4
        /*001c*/ 	.word	0xfffffffc


//--------------------- .text._Z6reduceILj1EEvPfS0_i --------------------------
	.section	.text._Z6reduceILj1EEvPfS0_i,"ax",@progbits
	.align	128
        .global         _Z6reduceILj1EEvPfS0_i
        .type           _Z6reduceILj1EEvPfS0_i,@function
        .size           _Z6reduceILj1EEvPfS0_i,(.L_x_20 - _Z6reduceILj1EEvPfS0_i)
        .other          _Z6reduceILj1EEvPfS0_i,@"STO_CUDA_ENTRY STV_DEFAULT"
_Z6reduceILj1EEvPfS0_i:
.text._Z6reduceILj1EEvPfS0_i:
[----:B------:R-:W-:Y:S01]  /*0000*/  LDC R1, c[0x0][0x37c] ;  /* 0x0000df00ff017b82 */ /* 0x000fe20000000800 */
[----:B------:R-:W0:Y:S01]  /*0010*/  S2R R11, SR_CTAID.X ;  /* 0x00000000000b7919 */ /* 0x000e220000002500 */
[----:B------:R-:W0:Y:S01]  /*0020*/  LDCU UR8, c[0x0][0x360] ;  /* 0x00006c00ff0877ac */ /* 0x000e220008000800 */
[----:B------:R-:W-:Y:S01]  /*0030*/  BSSY.RECONVERGENT B0, `(.L_x_0) ;  /* 0x000001c000007945 */ /* 0x000fe20003800200 */
[----:B------:R-:W1:Y:S01]  /*0040*/  S2R R9, SR_TID.X ;  /* 0x0000000000097919 */ /* 0x000e620000002100 */
[----:B------:R-:W2:Y:S01]  /*0050*/  LDCU UR4, c[0x0][0x390] ;  /* 0x00007200ff0477ac */ /* 0x000ea20008000800 */
[----:B------:R-:W3:Y:S01]  /*0060*/  LDCU.64 UR6, c[0x0][0x358] ;  /* 0x00006b00ff0677ac */ /* 0x000ee20008000a00 */
[----:B0-----:R-:W-:-:S05]  /*0070*/  IMAD R0, R11, UR8, RZ ;  /* 0x000000080b007c24 */ /* 0x001fca000f8e02ff */
[----:B-1----:R-:W-:-:S04]  /*0080*/  LEA R3, R0, R9, 0x1 ;  /* 0x0000000900037211 */ /* 0x002fc800078e08ff */
[----:B--2---:R-:W-:-:S13]  /*0090*/  ISETP.GE.U32.AND P0, PT, R3, UR4, PT ;  /* 0x0000000403007c0c */ /* 0x004fda000bf06070 */
[----:B---3--:R-:W-:Y:S05]  /*00a0*/  @P0 BRA `(.L_x_1) ;  /* 0x0000000000380947 */ /* 0x008fea0003800000 */
[----:B------:R-:W0:Y:S01]  /*00b0*/  LDC.64 R4, c[0x0][0x380] ;  /* 0x0000e000ff047b82 */ /* 0x000e220000000a00 */
[C---:B------:R-:W-:Y:S01]  /*00c0*/  IADD3 R7, PT, PT, R3.reuse, UR8, RZ ;  /* 0x0000000803077c10 */ /* 0x040fe2000fffe0ff */
[----:B0-----:R-:W-:-:S04]  /*00d0*/  IMAD.WIDE.U32 R2, R3, 0x4, R4 ;  /* 0x0000000403027825 */ /* 0x001fc800078e0004 */
[----:B------:R-:W-:Y:S02]  /*00e0*/  IMAD.WIDE.U32 R4, R7, 0x4, R4 ;  /* 0x0000000407047825 */ /* 0x000fe400078e0004 */
[----:B------:R-:W2:Y:S04]  /*00f0*/  LDG.E R2, desc[UR6][R2.64] ;  /* 0x0000000602027981 */ /* 0x000ea8000c1e1900 */
[----:B------:R-:W2:Y:S01]  /*0100*/  LDG.E R5, desc[UR6][R4.64] ;  /* 0x0000000604057981 */ /* 0x000ea2000c1e1900 */
[----:B------:R-:W0:Y:S01]  /*0110*/  S2UR UR5, SR_CgaCtaId ;  /* 0x00000000000579c3 */ /* 0x000e220000008800 */
[----:B------:R-:W-:Y:S02]  /*0120*/  UMOV UR4, 0x400 ;  /* 0x0000040000047882 */ /* 0x000fe40000000000 */
[----:B0-----:R-:W-:-:S06]  /*0130*/  ULEA UR4, UR5, UR4, 0x18 ;  /* 0x0000000405047291 */ /* 0x001fcc000f8ec0ff */
[----:B------:R-:W-:-:S04]  /*0140*/  MOV R6, UR4 ;  /* 0x0000000400067c02 */ /* 0x000fc80008000f00 */
[----:B------:R-:W-:Y:S01]  /*0150*/  LEA R7, R9, R6, 0x2 ;  /* 0x0000000609077211 */ /* 0x000fe200078e10ff */
[----:B--2---:R-:W-:-:S05]  /*0160*/  FADD R0, R2, R5 ;  /* 0x0000000502007221 */ /* 0x004fca0000000000 */
[----:B------:R1:W-:Y:S01]  /*0170*/  STS [R7], R0 ;  /* 0x0000000007007388 */ /* 0x0003e20000000800 */
[----:B------:R-:W-:Y:S05]  /*0180*/  BRA `(.L_x_2) ;  /* 0x0000000000187947 */ /* 0x000fea0003800000 */
.L_x_1:
[----:B------:R-:W0:Y:S01]  /*0190*/  S2UR UR5, SR_CgaCtaId ;  /* 0x00000000000579c3 */ /* 0x000e220000008800 */
[----:B------:R-:W-:Y:S02]  /*01a0*/  UMOV UR4, 0x400 ;  /* 0x0000040000047882 */ /* 0x000fe40000000000 */
[----:B0-----:R-:W-:-:S06]  /*01b0*/  ULEA UR4, UR5, UR4, 0x18 ;  /* 0x0000000405047291 */ /* 0x001fcc000f8ec0ff */
[----:B------:R-:W-:-:S04]  /*01c0*/  MOV R6, UR4 ;  /* 0x0000000400067c02 */ /* 0x000fc80008000f00 */
[----:B------:R-:W-:-:S05]  /*01d0*/  LEA R0, R9, R6, 0x2 ;  /* 0x0000000609007211 */ /* 0x000fca00078e10ff */
[----:B------:R0:W-:Y:S02]  /*01e0*/  STS [R0], RZ ;  /* 0x000000ff00007388 */ /* 0x0001e40000000800 */
.L_x_2:
[----:B------:R-:W-:Y:S05]  /*01f0*/  BSYNC.RECONVERGENT B0 ;  /* 0x0000000000007941 */ /* 0x000fea0003800200 */
.L_x_0:
[----:B------:R-:W-:Y:S01]  /*0200*/  BAR.SYNC.DEFER_BLOCKING 0x0 ;  /* 0x0000000000007b1d */ /* 0x000fe20000010000 */
[----:B------:R-:W-:-:S13]  /*0210*/  ISETP.NE.AND P0, PT, R9, RZ, PT ;  /* 0x000000ff0900720c */ /* 0x000fda0003f05270 */
[----:B------:R-:W-:Y:S05]  /*0220*/  @P0 EXIT ;  /* 0x000000000000094d */ /* 0x000fea0003800000 */
[----:B------:R-:W2:Y:S01]  /*0230*/  LDS R5, [R6] ;  /* 0x0000000006057984 */ /* 0x000ea20000000800 */
[----:B------:R-:W3:Y:S02]  /*0240*/  LDC.64 R2, c[0x0][0x388] ;  /* 0x0000e200ff027b82 */ /* 0x000ee40000000a00 */
[----:B---3--:R-:W-:-:S05]  /*0250*/  IMAD.WIDE.U32 R2, R11, 0x4, R2 ;  /* 0x000000040b027825 */ /* 0x008fca00078e0002 */
[----:B--2---:R-:W-:Y:S01]  /*0260*/  STG.E desc[UR6][R2.64], R5 ;  /* 0x0000000502007986 */ /* 0x004fe2000c101906 */
[----:B------:R-:W-:Y:S05]  /*0270*/  EXIT ;  /* 0x000000000000794d */ /* 0x000fea0003800000 */
.L_x_3:
[----:B------:R-:W-:-:S00]  /*0280*/  BRA `(.L_x_3) ;  /* 0xfffffffc00fc7947 */ /* 0x000fc0000383ffff */
[----:B------:R-:W-:-:S00]  /*0290*/  NOP ;  /* 0x0000000000007918 */ /* 0x000fc00000000000 */
        /* <DEDUP_REMOVED lines=14> */
.L_x_20:


//--------------------- .text._Z6reduceILj2EEvPfS0_i --------------------------
	.section	.text._Z6reduceILj2EEvPfS0_i,"ax",@progbits
	.align	128
        .global         _Z6reduceILj2EEvPfS0_i
        .type           _Z6reduceILj2EEvPfS0_i,@function
        .size           _Z6reduceILj2EEvPfS0_i,(.L_x_21 - _Z6reduceILj2EEvPfS0_i)
        .other          _Z6reduceILj2EEvPfS0_i,@"STO_CUDA_ENTRY STV_DEFAULT"
_Z6reduceILj2EEvPfS0_i:
.text._Z6reduceILj2EEvPfS0_i:
[----:B------:R-:W-:Y:S01]  /*0000*/  LDC R1, c[0x0][0x37c] ;  /* 0x0000df00ff017b82 */ /* 0x000fe20000000800 */
[----:B------:R-:W0:Y:S01]  /*0010*/  S2R R11, SR_CTAID.X ;  /* 0x00000000000b7919 */ /* 0x000e220000002500 */
[----:B------:R-:W0:Y:S01]  /*0020*/  LDCU UR4, c[0x0][0x360] ;  /* 0x00006c00ff0477ac */ /* 0x000e220008000800 */
[----:B------:R-:W1:Y:S01]  /*0030*/  S2R R9, SR_TID.X ;  /* 0x0000000000097919 */ /* 0x000e620000002100 */
[----:B------:R-:W2:Y:S01]  /*0040*/  LDCU UR5, c[0x0][0x390] ;  /* 0x00007200ff0577ac */ /* 0x000ea20008000800 */
[----:B------:R-:W3:Y:S01]  /*0050*/  LDCU.64 UR6, c[0x0][0x358] ;  /* 0x00006b00ff0677ac */ /* 0x000ee20008000a00 */
[----:B0-----:R-:W-:-:S05]  /*0060*/  IMAD R0, R11, UR4, RZ ;  /* 0x000000040b007c24 */ /* 0x001fca000f8e02ff */
[----:B-1----:R-:W-:-:S04]  /*0070*/  LEA R3, R0, R9, 0x1 ;  /* 0x0000000900037211 */ /* 0x002fc800078e08ff */
[----:B--2---:R-:W-:-:S13]  /*0080*/  ISETP.GE.U32.AND P0, PT, R3, UR5, PT ;  /* 0x0000000503007c0c */ /* 0x004fda000bf06070 */
[----:B------:R-:W0:Y:S01]  /*0090*/  @!P0 LDC.64 R4, c[0x0][0x380] ;  /* 0x0000e000ff048b82 */ /* 0x000e220000000a00 */
[C---:B------:R-:W-:Y:S01]  /*00a0*/  @!P0 IADD3 R7, PT, PT, R3.reuse, UR4, RZ ;  /* 0x0000000403078c10 */ /* 0x040fe2000fffe0ff */
[----:B0-----:R-:W-:-:S04]  /*00b0*/  @!P0 IMAD.WIDE.U32 R2, R3, 0x4, R4 ;  /* 0x0000000403028825 */ /* 0x001fc800078e0004 */
[----:B------:R-:W-:Y:S02]  /*00c0*/  @!P0 IMAD.WIDE.U32 R4, R7, 0x4, R4 ;  /* 0x0000000407048825 */ /* 0x000fe400078e0004 */
[----:B---3--:R-:W2:Y:S04]  /*00d0*/  @!P0 LDG.E R2, desc[UR6][R2.64] ;  /* 0x0000000602028981 */ /* 0x008ea8000c1e1900 */
[----:B------:R-:W2:Y:S01]  /*00e0*/  @!P0 LDG.E R5, desc[UR6][R4.64] ;  /* 0x0000000604058981 */ /* 0x000ea2000c1e1900 */
[----:B------:R-:W0:Y:S01]  /*00f0*/  S2UR UR5, SR_CgaCtaId ;  /* 0x00000000000579c3 */ /* 0x000e220000008800 */
[----:B------:R-:W-:Y:S01]  /*0100*/  UMOV UR4, 0x400 ;  /* 0x0000040000047882 */ /* 0x000fe20000000000 */
[----:B------:R-:W-:Y:S01]  /*0110*/  ISETP.GT.U32.AND P1, PT, R9, 0x1f, PT ;  /* 0x0000001f0900780c */ /* 0x000fe20003f24070 */
[----:B0-----:R-:W-:-:S06]  /*0120*/  ULEA UR4, UR5, UR4, 0x18 ;  /* 0x0000000405047291 */ /* 0x001fcc000f8ec0ff */
[----:B------:R-:W-:Y:S01]  /*0130*/  LEA R0, R9, UR4, 0x2 ;  /* 0x0000000409007c11 */ /* 0x000fe2000f8e10ff */
[----:B--2---:R-:W-:-:S05]  /*0140*/  @!P0 FADD R7, R2, R5 ;  /* 0x0000000502078221 */ /* 0x004fca0000000000 */
[----:B------:R0:W-:Y:S04]  /*0150*/  @!P0 STS [R0], R7 ;  /* 0x0000000700008388 */ /* 0x0001e80000000800 */
[----:B------:R0:W-:Y:S01]  /*0160*/  @P0 STS [R0], RZ ;  /* 0x000000ff00000388 */ /* 0x0001e20000000800 */
[----:B------:R-:W-:Y:S06]  /*0170*/  BAR.SYNC.DEFER_BLOCKING 0x0 ;  /* 0x0000000000007b1d */ /* 0x000fec0000010000 */
[----:B------:R-:W-:Y:S05]  /*0180*/  @P1 EXIT ;  /* 0x000000000000194d */ /* 0x000fea0003800000 */
[----:B------:R-:W-:Y:S01]  /*0190*/  LDS R2, [R0+0x4] ;  /* 0x0000040000027984 */ /* 0x000fe20000000800 */
[----:B------:R-:W-:-:S03]  /*01a0*/  ISETP.NE.AND P0, PT, R9, RZ, PT ;  /* 0x000000ff0900720c */ /* 0x000fc60003f05270 */
[----:B------:R-:W1:Y:S02]  /*01b0*/  LDS R3, [R0] ;  /* 0x0000000000037984 */ /* 0x000e640000000800 */
[----:B-1----:R-:W-:-:S05]  /*01c0*/  FADD R3, R2, R3 ;  /* 0x0000000302037221 */ /* 0x002fca0000000000 */
[----:B------:R1:W-:Y:S03]  /*01d0*/  STS [R0], R3 ;  /* 0x0000000300007388 */ /* 0x0003e60000000800 */
[----:B------:R-:W-:Y:S05]  /*01e0*/  @P0 EXIT ;  /* 0x000000000000094d */ /* 0x000fea0003800000 */
[----:B------:R-:W2:Y:S01]  /*01f0*/  LDS R5, [UR4] ;  /* 0x00000004ff057984 */ /* 0x000ea20008000800 */
[----:B-1----:R-:W1:Y:S02]  /*0200*/  LDC.64 R2, c[0x0][0x388] ;  /* 0x0000e200ff027b82 */ /* 0x002e640000000a00 */
[----:B-1----:R-:W-:-:S05]  /*0210*/  IMAD.WIDE.U32 R2, R11, 0x4, R2 ;  /* 0x000000040b027825 */ /* 0x002fca00078e0002 */
[----:B--2---:R-:W-:Y:S01]  /*0220*/  STG.E desc[UR6][R2.64], R5 ;  /* 0x0000000502007986 */ /* 0x004fe2000c101906 */
[----:B------:R-:W-:Y:S05]  /*0230*/  EXIT ;  /* 0x000000000000794d */ /* 0x000fea0003800000 */
.L_x_4:
        /* <DEDUP_REMOVED lines=12> */
.L_x_21:


//--------------------- .text._Z6reduceILj4EEvPfS0_i --------------------------
	.section	.text._Z6reduceILj4EEvPfS0_i,"ax",@progbits
	.align	128
        .global         _Z6reduceILj4EEvPfS0_i
        .type           _Z6reduceILj4EEvPfS0_i,@function
        .size           _Z6reduceILj4EEvPfS0_i,(.L_x_22 - _Z6reduceILj4EEvPfS0_i)
        .other          _Z6reduceILj4EEvPfS0_i,@"STO_CUDA_ENTRY STV_DEFAULT"
_Z6reduceILj4EEvPfS0_i:
.text._Z6reduceILj4EEvPfS0_i:
        /* <DEDUP_REMOVED lines=29> */
[----:B------:R-:W-:Y:S04]  /*01d0*/  STS [R0], R3 ;  /* 0x0000000300007388 */ /* 0x000fe80000000800 */
[----:B------:R-:W-:Y:S04]  /*01e0*/  LDS R2, [R0+0x4] ;  /* 0x0000040000027984 */ /* 0x000fe80000000800 */
[----:B------:R-:W1:Y:S02]  /*01f0*/  LDS R5, [R0] ;  /* 0x0000000000057984 */ /* 0x000e640000000800 */
[----:B-1----:R-:W-:-:S05]  /*0200*/  FADD R5, R2, R5 ;  /* 0x0000000502057221 */ /* 0x002fca0000000000 */
[----:B------:R1:W-:Y:S01]  /*0210*/  STS [R0], R5 ;  /* 0x0000000500007388 */ /* 0x0003e20000000800 */
[----:B------:R-:W-:Y:S05]  /*0220*/  @P0 EXIT ;  /* 0x000000000000094d */ /* 0x000fea0003800000 */
[----:B-1----:R-:W1:Y:S01]  /*0230*/  LDS R5, [UR4] ;  /* 0x00000004ff057984 */ /* 0x002e620008000800 */
[----:B------:R-:W2:Y:S02]  /*0240*/  LDC.64 R2, c[0x0][0x388] ;  /* 0x0000e200ff027b82 */ /* 0x000ea40000000a00 */
[----:B--2---:R-:W-:-:S05]  /*0250*/  IMAD.WIDE.U32 R2, R11, 0x4, R2 ;  /* 0x000000040b027825 */ /* 0x004fca00078e0002 */
[----:B-1----:R-:W-:Y:S01]  /*0260*/  STG.E desc[UR6][R2.64], R5 ;  /* 0x0000000502007986 */ /* 0x002fe2000c101906 */
[----:B------:R-:W-:Y:S05]  /*0270*/  EXIT ;  /* 0x000000000000794d */ /* 0x000fea0003800000 */
.L_x_5:
        /* <DEDUP_REMOVED lines=16> */
.L_x_22:


//--------------------- .text._Z6reduceILj8EEvPfS0_i --------------------------
	.section	.text._Z6reduceILj8EEvPfS0_i,"ax",@progbits
	.align	128
        .global         _Z6reduceILj8EEvPfS0_i
        .type           _Z6reduceILj8EEvPfS0_i,@function
        .size           _Z6reduceILj8EEvPfS0_i,(.L_x_23 - _Z6reduceILj8EEvPfS0_i)
        .other          _Z6reduceILj8EEvPfS0_i,@"STO_CUDA_ENTRY STV_DEFAULT"
_Z6reduceILj8EEvPfS0_i:
.text._Z6reduceILj8EEvPfS0_i:
        /* <DEDUP_REMOVED lines=33> */
[----:B------:R-:W-:Y:S04]  /*0210*/  STS [R0], R5 ;  /* 0x0000000500007388 */ /* 0x000fe80000000800 */
[----:B------:R-:W-:Y:S04]  /*0220*/  LDS R2, [R0+0x4] ;  /* 0x0000040000027984 */ /* 0x000fe80000000800 */
[----:B0-----:R-:W0:Y:S02]  /*0230*/  LDS R7, [R0] ;  /* 0x0000000000077984 */ /* 0x001e240000000800 */
[----:B0-----:R-:W-:-:S05]  /*0240*/  FADD R7, R2, R7 ;  /* 0x0000000702077221 */ /* 0x001fca0000000000 */
[----:B------:R0:W-:Y:S01]  /*0250*/  STS [R0], R7 ;  /* 0x0000000700007388 */ /* 0x0001e20000000800 */
[----:B------:R-:W-:Y:S05]  /*0260*/  @P0 EXIT ;  /* 0x000000000000094d */ /* 0x000fea0003800000 */
[----:B------:R-:W1:Y:S01]  /*0270*/  LDS R5, [UR4] ;  /* 0x00000004ff057984 */ /* 0x000e620008000800 */
[----:B------:R-:W2:Y:S02]  /*0280*/  LDC.64 R2, c[0x0][0x388] ;  /* 0x0000e200ff027b82 */ /* 0x000ea40000000a00 */
[----:B--2---:R-:W-:-:S05]  /*0290*/  IMAD.WIDE.U32 R2, R11, 0x4, R2 ;  /* 0x000000040b027825 */ /* 0x004fca00078e0002 */
[----:B-1----:R-:W-:Y:S01]  /*02a0*/  STG.E desc[UR6][R2.64], R5 ;  /* 0x0000000502007986 */ /* 0x002fe2000c101906 */
[----:B------:R-:W-:Y:S05]  /*02b0*/  EXIT ;  /* 0x000000000000794d */ /* 0x000fea0003800000 */
.L_x_6:
        /* <DEDUP_REMOVED lines=12> */
.L_x_23:


//--------------------- .text._Z6reduceILj16EEvPfS0_i --------------------------
	.section	.text._Z6reduceILj16EEvPfS0_i,"ax",@progbits
	.align	128
        .global         _Z6reduceILj16EEvPfS0_i
        .type           _Z6reduceILj16EEvPfS0_i,@function
        .size           _Z6reduceILj16EEvPfS0_i,(.L_x_24 - _Z6reduceILj16EEvPfS0_i)
        .other          _Z6reduceILj16EEvPfS0_i,@"STO_CUDA_ENTRY STV_DEFAULT"
_Z6reduceILj16EEvPfS0_i:
.text._Z6reduceILj16EEvPfS0_i:
        /* <DEDUP_REMOVED lines=37> */
[----:B------:R-:W-:Y:S04]  /*0250*/  STS [R6], R7 ;  /* 0x0000000706007388 */ /* 0x000fe80000000800 */
[----:B------:R-:W-:Y:S04]  /*0260*/  LDS R2, [R6+0x4] ;  /* 0x0000040006027984 */ /* 0x000fe80000000800 */
[----:B------:R-:W0:Y:S02]  /*0270*/  LDS R9, [R6] ;  /* 0x0000000006097984 */ /* 0x000e240000000800 */
        /* <DEDUP_REMOVED lines=8> */
.L_x_7:
        /* <DEDUP_REMOVED lines=16> */
.L_x_24:


//--------------------- .text._Z6reduceILj32EEvPfS0_i --------------------------
	.section	.text._Z6reduceILj32EEvPfS0_i,"ax",@progbits
	.align	128
        .global         _Z6reduceILj32EEvPfS0_i
        .type           _Z6reduceILj32EEvPfS0_i,@function
        .size           _Z6reduceILj32EEvPfS0_i,(.L_x_25 - _Z6reduceILj32EEvPfS0_i)
        .other          _Z6reduceILj32EEvPfS0_i,@"STO_CUDA_ENTRY STV_DEFAULT"
_Z6reduceILj32EEvPfS0_i:
.text._Z6reduceILj32EEvPfS0_i:
        /* <DEDUP_REMOVED lines=48> */
[----:B0-----:R-:W0:Y:S02]  /*0300*/  LDC.64 R2, c[0x0][0x388] ;  /* 0x0000e200ff027b82 */ /* 0x001e240000000a00 */
[----:B0-----:R-:W-:-:S05]  /*0310*/  IMAD.WIDE.U32 R2, R0, 0x4, R2 ;  /* 0x0000000400027825 */ /* 0x001fca00078e0002 */
[----:B-1----:R-:W-:Y:S01]  /*0320*/  STG.E desc[UR6][R2.64], R5 ;  /* 0x0000000502007986 */ /* 0x002fe2000c101906 */
[----:B------:R-:W-:Y:S05]  /*0330*/  EXIT ;  /* 0x000000000000794d */ /* 0x000fea0003800000 */
.L_x_8:
        /* <DEDUP_REMOVED lines=12> */
.L_x_25:


//--------------------- .text._Z6reduceILj64EEvPfS0_i --------------------------
	.section	.text._Z6reduceILj64EEvPfS0_i,"ax",@progbits
	.align	128
        .global         _Z6reduceILj64EEvPfS0_i
        .type           _Z6reduceILj64EEvPfS0_i,@function
        .size           _Z6reduceILj64EEvPfS0_i,(.L_x_26 - _Z6reduceILj64EEvPfS0_i)
        .other          _Z6reduceILj64EEvPfS0_i,@"STO_CUDA_ENTRY STV_DEFAULT"
_Z6reduceILj64EEvPfS0_i:
.text._Z6reduceILj64EEvPfS0_i:
        /* <DEDUP_REMOVED lines=56> */
.L_x_9:
        /* <DEDUP_REMOVED lines=16> */
.L_x_26:


//--------------------- .text._Z6reduceILj128EEvPfS0_i --------------------------
	.section	.text._Z6reduceILj128EEvPfS0_i,"ax",@progbits
	.align	128
        .global         _Z6reduceILj128EEvPfS0_i
        .type           _Z6reduceILj128EEvPfS0_i,@function
        .size           _Z6reduceILj128EEvPfS0_i,(.L_x_27 - _Z6reduceILj128EEvPfS0_i)
        .other          _Z6reduceILj128EEvPfS0_i,@"STO_CUDA_ENTRY STV_DEFAULT"
_Z6reduceILj128EEvPfS0_i:
.text._Z6reduceILj128EEvPfS0_i:
        /* <DEDUP_REMOVED lines=21> */
[----:B------:R-:W-:Y:S04]  /*0150*/  @!P1 STS [R3], R8 ;  /* 0x0000000803009388 */ /* 0x000fe80000000800 */
[----:B------:R-:W-:Y:S01]  /*0160*/  @P1 STS [R3], RZ ;  /* 0x000000ff03001388 */ /* 0x000fe20000000800 */
[----:B------:R-:W-:Y:S01]  /*0170*/  BAR.SYNC.DEFER_BLOCKING 0x0 ;  /* 0x0000000000007b1d */ /* 0x000fe20000010000 */
[----:B------:R-:W-:-:S05]  /*0180*/  ISETP.GT.U32.AND P1, PT, R2, 0x1f, PT ;  /* 0x0000001f0200780c */ /* 0x000fca0003f24070 */
[----:B------:R-:W-:Y:S04]  /*0190*/  @!P0 LDS R4, [R3+0x100] ;  /* 0x0001000003048984 */ /* 0x000fe80000000800 */
[----:B------:R-:W0:Y:S02]  /*01a0*/  @!P0 LDS R5, [R3] ;  /* 0x0000000003058984 */ /* 0x000e240000000800 */
[----:B0-----:R-:W-:-:S05]  /*01b0*/  @!P0 FADD R4, R4, R5 ;  /* 0x0000000504048221 */ /* 0x001fca0000000000 */
[----:B------:R0:W-:Y:S01]  /*01c0*/  @!P0 STS [R3], R4 ;  /* 0x0000000403008388 */ /* 0x0001e20000000800 */
[----:B------:R-:W-:Y:S06]  /*01d0*/  BAR.SYNC.DEFER_BLOCKING 0x0 ;  /* 0x0000000000007b1d */ /* 0x000fec0000010000 */
[----:B------:R-:W-:Y:S05]  /*01e0*/  @P1 EXIT ;  /* 0x000000000000194d */ /* 0x000fea0003800000 */
[----:B0-----:R-:W-:Y:S01]  /*01f0*/  LDS R4, [R3+0x80] ;  /* 0x0000800003047984 */ /* 0x001fe20000000800 */
[----:B------:R-:W-:-:S03]  /*0200*/  ISETP.NE.AND P0, PT, R2, RZ, PT ;  /* 0x000000ff0200720c */ /* 0x000fc60003f05270 */
        /* <DEDUP_REMOVED lines=29> */
.L_x_10:
        /* <DEDUP_REMOVED lines=10> */
.L_x_27:


//--------------------- .text._Z6reduceILj256EEvPfS0_i --------------------------
	.section	.text._Z6reduceILj256EEvPfS0_i,"ax",@progbits
	.align	128
        .global         _Z6reduceILj256EEvPfS0_i
        .type           _Z6reduceILj256EEvPfS0_i,@function
        .size           _Z6reduceILj256EEvPfS0_i,(.L_x_28 - _Z6reduceILj256EEvPfS0_i)
        .other          _Z6reduceILj256EEvPfS0_i,@"STO_CUDA_ENTRY STV_DEFAULT"
_Z6reduceILj256EEvPfS0_i:
.text._Z6reduceILj256EEvPfS0_i:
        /* <DEDUP_REMOVED lines=28> */
[----:B------:R-:W-:Y:S01]  /*01c0*/  @!P0 STS [R3], R4 ;  /* 0x0000000403008388 */ /* 0x000fe20000000800 */
        /* <DEDUP_REMOVED lines=39> */
.L_x_11:
        /* <DEDUP_REMOVED lines=12> */
.L_x_28:


//--------------------- .text._Z6reduceILj512EEvPfS0_i --------------------------
	.section	.text._Z6reduceILj512EEvPfS0_i,"ax",@progbits
	.align	128
        .global         _Z6reduceILj512EEvPfS0_i
        .type           _Z6reduceILj512EEvPfS0_i,@function
        .size           _Z6reduceILj512EEvPfS0_i,(.L_x_29 - _Z6reduceILj512EEvPfS0_i)
        .other          _Z6reduceILj512EEvPfS0_i,@"STO_CUDA_ENTRY STV_DEFAULT"
_Z6reduceILj512EEvPfS0_i:
.text._Z6reduceILj512EEvPfS0_i:
        /* <DEDUP_REMOVED lines=74> */
.L_x_12:
        /* <DEDUP_REMOVED lines=14> */
.L_x_29:


//--------------------- .text._Z6reduceILj1024EEvPfS0_i --------------------------
	.section	.text._Z6reduceILj1024EEvPfS0_i,"ax",@progbits
	.align	128
        .global         _Z6reduceILj1024EEvPfS0_i
        .type           _Z6reduceILj1024EEvPfS0_i,@function
        .size           _Z6reduceILj1024EEvPfS0_i,(.L_x_30 - _Z6reduceILj1024EEvPfS0_i)
        .other          _Z6reduceILj1024EEvPfS0_i,@"STO_CUDA_ENTRY STV_DEFAULT"
_Z6reduceILj1024EEvPfS0_i:
.text._Z6reduceILj1024EEvPfS0_i:
        /* <DEDUP_REMOVED lines=80> */
.L_x_13:
        /* <DEDUP_REMOVED lines=16> */
.L_x_30:


//--------------------- .text._Z7kernel5PfS_i     --------------------------
	.section	.text._Z7kernel5PfS_i,"ax",@progbits
	.align	128
        .global         _Z7kernel5PfS_i
        .type           _Z7kernel5PfS_i,@function
        .size           _Z7kernel5PfS_i,(.L_x_31 - _Z7kernel5PfS_i)
        .other          _Z7kernel5PfS_i,@"STO_CUDA_ENTRY STV_DEFAULT"
_Z7kernel5PfS_i:
.text._Z7kernel5PfS_i:
[----:B------:R-:W-:Y:S01]  /*0000*/  LDC R1, c[0x0][0x37c] ;  /* 0x0000df00ff017b82 */ /* 0x000fe20000000800 */
[----:B------:R-:W0:Y:S01]  /*0010*/  S2R R0, SR_CTAID.X ;  /* 0x0000000000007919 */ /* 0x000e220000002500 */
[----:B------:R-:W1:Y:S01]  /*0020*/  LDCU UR4, c[0x0][0x360] ;  /* 0x00006c00ff0477ac */ /* 0x000e620008000800 */
[----:B------:R-:W2:Y:S01]  /*0030*/  S2R R2, SR_TID.X ;  /* 0x0000000000027919 */ /* 0x000ea20000002100 */
[----:B------:R-:W3:Y:S01]  /*0040*/  LDCU UR5, c[0x0][0x390] ;  /* 0x00007200ff0577ac */ /* 0x000ee20008000800 */
[----:B------:R-:W4:Y:S01]  /*0050*/  LDCU.64 UR6, c[0x0][0x358] ;  /* 0x00006b00ff0677ac */ /* 0x000f220008000a00 */
[----:B-1----:R-:W-:Y:S01]  /*0060*/  MOV R8, UR4 ;  /* 0x0000000400087c02 */ /* 0x002fe20008000f00 */
[----:B0-----:R-:W-:-:S05]  /*0070*/  IMAD R3, R0, UR4, RZ ;  /* 0x0000000400037c24 */ /* 0x001fca000f8e02ff */
[----:B--2---:R-:W-:-:S04]  /*0080*/  LEA R9, R3, R2, 0x1 ;  /* 0x0000000203097211 */ /* 0x004fc800078e08ff */
[----:B---3--:R-:W-:-:S13]  /*0090*/  ISETP.GE.U32.AND P0, PT, R9, UR5, PT ;  /* 0x0000000509007c0c */ /* 0x008fda000bf06070 */
[----:B------:R-:W0:Y:S01]  /*00a0*/  @!P0 LDC.64 R6, c[0x0][0x380] ;  /* 0x0000e000ff068b82 */ /* 0x000e220000000a00 */
[C---:B------:R-:W-:Y:S01]  /*00b0*/  @!P0 IADD3 R3, PT, PT, R9.reuse, R8, RZ ;  /* 0x0000000809038210 */ /* 0x040fe20007ffe0ff */
[----:B0-----:R-:W-:-:S04]  /*00c0*/  @!P0 IMAD.WIDE.U32 R4, R9, 0x4, R6 ;  /* 0x0000000409048825 */ /* 0x001fc800078e0006 */
[----:B------:R-:W-:Y:S02]  /*00d0*/  @!P0 IMAD.WIDE.U32 R6, R3, 0x4, R6 ;  /* 0x0000000403068825 */ /* 0x000fe400078e0006 */
[----:B----4-:R-:W2:Y:S04]  /*00e0*/  @!P0 LDG.E R4, desc[UR6][R4.64] ;  /* 0x0000000604048981 */ /* 0x010ea8000c1e1900 */
[----:B------:R-:W2:Y:S01]  /*00f0*/  @!P0 LDG.E R7, desc[UR6][R6.64] ;  /* 0x0000000606078981 */ /* 0x000ea2000c1e1900 */
[----:B------:R-:W0:Y:S01]  /*0100*/  S2UR UR5, SR_CgaCtaId ;  /* 0x00000000000579c3 */ /* 0x000e220000008800 */
[----:B------:R-:W-:Y:S01]  /*0110*/  UMOV UR4, 0x400 ;  /* 0x0000040000047882 */ /* 0x000fe20000000000 */
[----:B------:R-:W-:Y:S02]  /*0120*/  ISETP.GE.U32.AND P2, PT, R8, 0x42, PT ;  /* 0x000000420800780c */ /* 0x000fe40003f46070 */
[----:B------:R-:W-:Y:S01]  /*0130*/  ISETP.GT.U32.AND P1, PT, R2, 0x1f, PT ;  /* 0x0000001f0200780c */ /* 0x000fe20003f24070 */
[----:B0-----:R-:W-:-:S06]  /*0140*/  ULEA UR4, UR5, UR4, 0x18 ;  /* 0x0000000405047291 */ /* 0x001fcc000f8ec0ff */
[----:B------:R-:W-:Y:S01]  /*0150*/  LEA R3, R2, UR4, 0x2 ;  /* 0x0000000402037c11 */ /* 0x000fe2000f8e10ff */
[----:B--2---:R-:W-:-:S05]  /*0160*/  @!P0 FADD R10, R4, R7 ;  /* 0x00000007040a8221 */ /* 0x004fca0000000000 */
[----:B------:R0:W-:Y:S04]  /*0170*/  @!P0 STS [R3], R10 ;  /* 0x0000000a03008388 */ /* 0x0001e80000000800 */
[----:B------:R0:W-:Y:S01]  /*0180*/  @P0 STS [R3], RZ ;  /* 0x000000ff03000388 */ /* 0x0001e20000000800 */
[----:B------:R-:W-:Y:S06]  /*0190*/  BAR.SYNC.DEFER_BLOCKING 0x0 ;  /* 0x0000000000007b1d */ /* 0x000fec0000010000 */
[----:B------:R-:W-:Y:S05]  /*01a0*/  @!P2 BRA `(.L_x_14) ;  /* 0x00000000003ca947 */ /* 0x000fea0003800000 */
[----:B------:R-:W1:Y:S01]  /*01b0*/  LDCU UR4, c[0x0][0x390] ;  /* 0x00007200ff0477ac */ /* 0x000e620008000800 */
[----:B------:R-:W-:Y:S01]  /*01c0*/  NOP ;  /* 0x0000000000007918 */ /* 0x000fe20000000000 */
.L_x_15:
[----:B0-----:R-:W-:-:S04]  /*01d0*/  SHF.R.U32.HI R10, RZ, 0x1, R8 ;  /* 0x00000001ff0a7819 */ /* 0x001fc80000011608 */
[----:B------:R-:W-:-:S04]  /*01e0*/  IADD3 R4, PT, PT, R9, R10, RZ ;  /* 0x0000000a09047210 */ /* 0x000fc80007ffe0ff */
[----:B-1----:R-:W-:-:S04]  /*01f0*/  ISETP.GE.U32.AND P0, PT, R4, UR4, PT ;  /* 0x0000000404007c0c */ /* 0x002fc8000bf06070 */
[----:B------:R-:W-:-:S13]  /*0200*/  ISETP.GE.U32.OR P0, PT, R2, R10, P0 ;  /* 0x0000000a0200720c */ /* 0x000fda0000706470 */
[----:B------:R-:W-:Y:S01]  /*0210*/  @!P0 LEA R4, R10, R3, 0x2 ;  /* 0x000000030a048211 */ /* 0x000fe200078e10ff */
[----:B------:R-:W-:Y:S05]  /*0220*/  @!P0 LDS R5, [R3] ;  /* 0x0000000003058984 */ /* 0x000fea0000000800 */
[----:B------:R-:W0:Y:S02]  /*0230*/  @!P0 LDS R4, [R4] ;  /* 0x0000000004048984 */ /* 0x000e240000000800 */
[----:B0-----:R-:W-:-:S05]  /*0240*/  @!P0 FADD R6, R4, R5 ;  /* 0x0000000504068221 */ /* 0x001fca0000000000 */
[----:B------:R2:W-:Y:S01]  /*0250*/  @!P0 STS [R3], R6 ;  /* 0x0000000603008388 */ /* 0x0005e20000000800 */
[----:B------:R-:W-:Y:S01]  /*0260*/  BAR.SYNC.DEFER_BLOCKING 0x0 ;  /* 0x0000000000007b1d */ /* 0x000fe20000010000 */
[----:B------:R-:W-:Y:S02]  /*0270*/  ISETP.GT.U32.AND P0, PT, R8, 0x83, PT ;  /* 0x000000830800780c */ /* 0x000fe40003f04070 */
[----:B------:R-:W-:-:S11]  /*0280*/  MOV R8, R10 ;  /* 0x0000000a00087202 */ /* 0x000fd60000000f00 */
[----:B--2---:R-:W-:Y:S05]  /*0290*/  @P0 BRA `(.L_x_15) ;  /* 0xfffffffc00cc0947 */ /* 0x004fea000383ffff */
.L_x_14:
        /* <DEDUP_REMOVED lines=27> */
[----:B------:R-:W1:Y:S01]  /*0450*/  S2UR UR5, SR_CgaCtaId ;  /* 0x00000000000579c3 */ /* 0x000e620000008800 */
[----:B------:R-:W-:-:S07]  /*0460*/  UMOV UR4, 0x400 ;  /* 0x0000040000047882 */ /* 0x000fce0000000000 */
[----:B0-----:R-:W0:Y:S01]  /*0470*/  LDC.64 R2, c[0x0][0x388] ;  /* 0x0000e200ff027b82 */ /* 0x001e220000000a00 */
[----:B-1----:R-:W-:Y:S01]  /*0480*/  ULEA UR4, UR5, UR4, 0x18 ;  /* 0x0000000405047291 */ /* 0x002fe2000f8ec0ff */
[----:B0-----:R-:W-:-:S08]  /*0490*/  IMAD.WIDE.U32 R2, R0, 0x4, R2 ;  /* 0x0000000400027825 */ /* 0x001fd000078e0002 */
[----:B------:R-:W0:Y:S04]  /*04a0*/  LDS R5, [UR4] ;  /* 0x00000004ff057984 */ /* 0x000e280008000800 */
[----:B0-----:R-:W-:Y:S01]  /*04b0*/  STG.E desc[UR6][R2.64], R5 ;  /* 0x0000000502007986 */ /* 0x001fe2000c101906 */
[----:B------:R-:W-:Y:S05]  /*04c0*/  EXIT ;  /* 0x000000000000794d */ /* 0x000fea0003800000 */
.L_x_16:
        /* <DEDUP_REMOVED lines=11> */
.L_x_31:


//--------------------- .text._Z7kernel4PfS_i     --------------------------
	.section	.text._Z7kernel4PfS_i,"ax",@progbits
	.align	128
        .global         _Z7kernel4PfS_i
        .type           _Z7kernel4PfS_i,@function
        .size           _Z7kernel4PfS_i,(.L_x_32 - _Z7kernel4PfS_i)
        .other          _Z7kernel4PfS_i,@"STO_CUDA_ENTRY STV_DEFAULT"
_Z7kernel4PfS_i:
.text._Z7kernel4PfS_i:
[----:B------:R-:W-:Y:S01]  /*0000*/  LDC R1, c[0x0][0x37c] ;  /* 0x0000df00ff017b82 */ /* 0x000fe20000000800 */
[----:B------:R-:W0:Y:S01]  /*0010*/  S2R R13, SR_CTAID.X ;  /* 0x00000000000d7919 */ /* 0x000e220000002500 */
[----:B------:R-:W1:Y:S01]  /*0020*/  LDCU UR4, c[0x0][0x360] ;  /* 0x00006c00ff0477ac */ /* 0x000e620008000800 */
[----:B------:R-:W2:Y:S01]  /*0030*/  S2R R11, SR_TID.X ;  /* 0x00000000000b7919 */ /* 0x000ea20000002100 */
[----:B------:R-:W3:Y:S01]  /*0040*/  LDCU UR5, c[0x0][0x390] ;  /* 0x00007200ff0577ac */ /* 0x000ee20008000800 */
[----:B------:R-:W4:Y:S01]  /*0050*/  LDCU.64 UR6, c[0x0][0x358] ;  /* 0x00006b00ff0677ac */ /* 0x000f220008000a00 */
[----:B-1----:R-:W-:Y:S02]  /*0060*/  IMAD.U32 R6, RZ, RZ, UR4 ;  /* 0x00000004ff067e24 */ /* 0x002fe4000f8e00ff */
[----:B0-----:R-:W-:-:S04]  /*0070*/  IMAD R0, R13, UR4, RZ ;  /* 0x000000040d007c24 */ /* 0x001fc8000f8e02ff */
[----:B--2---:R-:W-:-:S05]  /*0080*/  IMAD R7, R0, 0x2, R11 ;  /* 0x0000000200077824 */ /* 0x004fca00078e020b */
        /* <DEDUP_REMOVED lines=10> */
[----:B------:R-:W-:Y:S01]  /*0130*/  ISETP.NE.AND P1, PT, R11, RZ, PT ;  /* 0x000000ff0b00720c */ /* 0x000fe20003f25270 */
[----:B0-----:R-:W-:-:S06]  /*0140*/  ULEA UR4, UR5, UR4, 0x18 ;  /* 0x0000000405047291 */ /* 0x001fcc000f8ec0ff */
[----:B------:R-:W-:Y:S01]  /*0150*/  LEA R0, R11, UR4, 0x2 ;  /* 0x000000040b007c11 */ /* 0x000fe2000f8e10ff */
[----:B--2---:R-:W-:-:S05]  /*0160*/  @!P0 FADD R9, R2, R5 ;  /* 0x0000000502098221 */ /* 0x004fca0000000000 */
[----:B------:R0:W-:Y:S01]  /*0170*/  @!P0 STS [R0], R9 ;  /* 0x0000000900008388 */ /* 0x0001e20000000800 */
[----:B------:R-:W-:Y:S06]  /*0180*/  BAR.SYNC.DEFER_BLOCKING 0x0 ;  /* 0x0000000000007b1d */ /* 0x000fec0000010000 */
[----:B------:R-:W-:Y:S05]  /*0190*/  @!P2 BRA `(.L_x_17) ;  /* 0x00000000003ca947 */ /* 0x000fea0003800000 */
[----:B------:R-:W1:Y:S01]  /*01a0*/  LDCU UR4, c[0x0][0x390] ;  /* 0x00007200ff0477ac */ /* 0x000e620008000800 */
[----:B------:R-:W-:Y:S01]  /*01b0*/  NOP ;  /* 0x0000000000007918 */ /* 0x000fe20000000000 */
.L_x_18:
[----:B------:R-:W-:-:S05]  /*01c0*/  SHF.R.U32.HI R4, RZ, 0x1, R6 ;  /* 0x00000001ff047819 */ /* 0x000fca0000011606 */
[----:B------:R-:W-:-:S05]  /*01d0*/  IMAD.IADD R2, R7, 0x1, R4 ;  /* 0x0000000107027824 */ /* 0x000fca00078e0204 */
[----:B-1----:R-:W-:-:S04]  /*01e0*/  ISETP.GE.U32.AND P0, PT, R2, UR4, PT ;  /* 0x0000000402007c0c */ /* 0x002fc8000bf06070 */
[----:B------:R-:W-:-:S13]  /*01f0*/  ISETP.GE.U32.OR P0, PT, R11, R4, P0 ;  /* 0x000000040b00720c */ /* 0x000fda0000706470 */
[----:B------:R-:W-:Y:S01]  /*0200*/  @!P0 LEA R2, R4, R0, 0x2 ;  /* 0x0000000004028211 */ /* 0x000fe200078e10ff */
[----:B------:R-:W-:Y:S05]  /*0210*/  @!P0 LDS R3, [R0] ;  /* 0x0000000000038984 */ /* 0x000fea0000000800 */
[----:B------:R-:W1:Y:S02]  /*0220*/  @!P0 LDS R2, [R2] ;  /* 0x0000000002028984 */ /* 0x000e640000000800 */
[----:B-1----:R-:W-:-:S05]  /*0230*/  @!P0 FADD R3, R2, R3 ;  /* 0x0000000302038221 */ /* 0x002fca0000000000 */
[----:B------:R2:W-:Y:S01]  /*0240*/  @!P0 STS [R0], R3 ;  /* 0x0000000300008388 */ /* 0x0005e20000000800 */
[----:B------:R-:W-:Y:S01]  /*0250*/  BAR.SYNC.DEFER_BLOCKING 0x0 ;  /* 0x0000000000007b1d */ /* 0x000fe20000010000 */
[----:B------:R-:W-:Y:S01]  /*0260*/  ISETP.GT.U32.AND P0, PT, R6, 0x3, PT ;  /* 0x000000030600780c */ /* 0x000fe20003f04070 */
[----:B------:R-:W-:-:S12]  /*0270*/  IMAD.MOV.U32 R6, RZ, RZ, R4 ;  /* 0x000000ffff067224 */ /* 0x000fd800078e0004 */
[----:B--2---:R-:W-:Y:S05]  /*0280*/  @P0 BRA `(.L_x_18) ;  /* 0xfffffffc00cc0947 */ /* 0x004fea000383ffff */
.L_x_17:
[----:B------:R-:W-:Y:S05]  /*0290*/  @P1 EXIT ;  /* 0x000000000000194d */ /* 0x000fea0003800000 */
[----:B------:R-:W1:Y:S01]  /*02a0*/  S2UR UR5, SR_CgaCtaId ;  /* 0x00000000000579c3 */ /* 0x000e620000008800 */
[----:B------:R-:W-:-:S07]  /*02b0*/  UMOV UR4, 0x400 ;  /* 0x0000040000047882 */ /* 0x000fce0000000000 */
[----:B------:R-:W2:Y:S01]  /*02c0*/  LDC.64 R2, c[0x0][0x388] ;  /* 0x0000e200ff027b82 */ /* 0x000ea20000000a00 */
[----:B-1----:R-:W-:Y:S01]  /*02d0*/  ULEA UR4, UR5, UR4, 0x18 ;  /* 0x0000000405047291 */ /* 0x002fe2000f8ec0ff */
[----:B--2---:R-:W-:-:S08]  /*02e0*/  IMAD.WIDE.U32 R2, R13, 0x4, R2 ;  /* 0x000000040d027825 */ /* 0x004fd000078e0002 */
[----:B------:R-:W1:Y:S04]  /*02f0*/  LDS R5, [UR4] ;  /* 0x00000004ff057984 */ /* 0x000e680008000800 */
[----:B-1----:R-:W-:Y:S01]  /*0300*/  STG.E desc[UR6][R2.64], R5 ;  /* 0x0000000502007986 */ /* 0x002fe2000c101906 */
[----:B------:R-:W-:Y:S05]  /*0310*/  EXIT ;  /* 0x000000000000794d */ /* 0x000fea0003800000 */
.L_x_19:
        /* <DEDUP_REMOVED lines=14> */
.L_x_32:


//--------------------- .nv.shared._Z6reduceILj1EEvPfS0_i --------------------------
	.section	.nv.shared._Z6reduceILj1EEvPfS0_i,"aw",@nobits
	.sectionflags	@""
	.align	4
.nv.shared._Z6reduceILj1EEvPfS0_i:
	.zero		2048


//--------------------- .nv.shared.reserved.0     --------------------------
	.section	.nv.shared.reserved.0,"aw",@nobits
	.weak		__nv_reservedSMEM_offset_0_alias
	.size		__nv_reservedSMEM_offset_0_alias, 0, 64
	.other		__nv_reservedSMEM_offset_0_alias,@"STO_CUDA_RESERVED_SHARED STV_DEFAULT"
__nv_reservedSMEM_offset_0_alias:
	.zero		0
	.zero		64


//--------------------- .nv.shared._Z6reduceILj2EEvPfS0_i --------------------------
	.section	.nv.shared._Z6reduceILj2EEvPfS0_i,"aw",@nobits
	.sectionflags	@""
	.align	4
.nv.shared._Z6reduceILj2EEvPfS0_i:
	.zero		2048


//--------------------- .nv.shared._Z6reduceILj4EEvPfS0_i --------------------------
	.section	.nv.shared._Z6reduceILj4EEvPfS0_i,"aw",@nobits
	.sectionflags	@""
	.align	4
.nv.shared._Z6reduceILj4EEvPfS0_i:
	.zero		2048


//--------------------- .nv.shared._Z6reduceILj8EEvPfS0_i --------------------------
	.section	.nv.shared._Z6reduceILj8EEvPfS0_i,"aw",@nobits
	.sectionflags	@""
	.align	4
.nv.shared._Z6reduceILj8EEvPfS0_i:
	.zero		2048


//--------------------- .nv.shared._Z6reduceILj16EEvPfS0_i --------------------------
	.section	.nv.shared._Z6reduceILj16EEvPfS0_i,"aw",@nobits
	.sectionflags	@""
	.align	4
.nv.shared._Z6reduceILj16EEvPfS0_i:
	.zero		2048


//--------------------- .nv.shared._Z6reduceILj32EEvPfS0_i --------------------------
	.section	.nv.shared._Z6reduceILj32EEvPfS0_i,"aw",@nobits
	.sectionflags	@""
	.align	4
.nv.shared._Z6reduceILj32EEvPfS0_i:
	.zero		2048


//--------------------- .nv.shared._Z6reduceILj64EEvPfS0_i --------------------------
	.section	.nv.shared._Z6reduceILj64EEvPfS0_i,"aw",@nobits
	.sectionflags	@""
	.align	4
.nv.shared._Z6reduceILj64EEvPfS0_i:
	.zero		2048


//--------------------- .nv.shared._Z6reduceILj128EEvPfS0_i --------------------------
	.section	.nv.shared._Z6reduceILj128EEvPfS0_i,"aw",@nobits
	.sectionflags	@""
	.align	4
.nv.shared._Z6reduceILj128EEvPfS0_i:
	.zero		2048


//--------------------- .nv.shared._Z6reduceILj256EEvPfS0_i --------------------------
	.section	.nv.shared._Z6reduceILj256EEvPfS0_i,"aw",@nobits
	.sectionflags	@""
	.align	4
.nv.shared._Z6reduceILj256EEvPfS0_i:
	.zero		2048


//--------------------- .nv.shared._Z6reduceILj512EEvPfS0_i --------------------------
	.section	.nv.shared._Z6reduceILj512EEvPfS0_i,"aw",@nobits
	.sectionflags	@""
	.align	4
.nv.shared._Z6reduceILj512EEvPfS0_i:
	.zero		2048


//--------------------- .nv.shared._Z6reduceILj1024EEvPfS0_i --------------------------
	.section	.nv.shared._Z6reduceILj1024EEvPfS0_i,"aw",@nobits
	.sectionflags	@""
	.align	4
.nv.shared._Z6reduceILj1024EEvPfS0_i:
	.zero		2048


//--------------------- .nv.shared._Z7kernel5PfS_i --------------------------
	.section	.nv.shared._Z7kernel5PfS_i,"aw",@nobits
	.sectionflags	@""
	.align	4
.nv.shared._Z7kernel5PfS_i:
	.zero		2048


//--------------------- .nv.shared._Z7kernel4PfS_i --------------------------
	.section	.nv.shared._Z7kernel4PfS_i,"aw",@nobits
	.sectionflags	@""
	.align	4
.nv.shared._Z7kernel4PfS_i:
	.zero		2048


//--------------------- .nv.constant0._Z6reduceILj1EEvPfS0_i --------------------------
	.section	.nv.constant0._Z6reduceILj1EEvPfS0_i,"a",@progbits
	.sectionflags	@""
	.align	4
.nv.constant0._Z6reduceILj1EEvPfS0_i:
	.zero		916


//--------------------- .nv.constant0._Z6reduceILj2EEvPfS0_i --------------------------
	.section	.nv.constant0._Z6reduceILj2EEvPfS0_i,"a",@progbits
	.sectionflags	@""
	.align	4
.nv.constant0._Z6reduceILj2EEvPfS0_i:
	.zero		916


//--------------------- .nv.constant0._Z6reduceILj4EEvPfS0_i --------------------------
	.section	.nv.constant0._Z6reduceILj4EEvPfS0_i,"a",@progbits
	.sectionflags	@""
	.align	4
.nv.constant0._Z6reduceILj4EEvPfS0_i:
	.zero		916


//--------------------- .nv.constant0._Z6reduceILj8EEvPfS0_i --------------------------
	.section	.nv.constant0._Z6reduceILj8EEvPfS0_i,"a",@progbits
	.sectionflags	@""
	.align	4
.nv.constant0._Z6reduceILj8EEvPfS0_i:
	.zero		916


//--------------------- .nv.constant0._Z6reduceILj16EEvPfS0_i --------------------------
	.section	.nv.constant0._Z6reduceILj16EEvPfS0_i,"a",@progbits
	.sectionflags	@""
	.align	4
.nv.constant0._Z6reduceILj16EEvPfS0_i:
	.zero		916


//--------------------- .nv.constant0._Z6reduceILj32EEvPfS0_i --------------------------
	.section	.nv.constant0._Z6reduceILj32EEvPfS0_i,"a",@progbits
	.sectionflags	@""
	.align	4
.nv.constant0._Z6reduceILj32EEvPfS0_i:
	.zero		916


//--------------------- .nv.constant0._Z6reduceILj64EEvPfS0_i --------------------------
	.section	.nv.constant0._Z6reduceILj64EEvPfS0_i,"a",@progbits
	.sectionflags	@""
	.align	4
.nv.constant0._Z6reduceILj64EEvPfS0_i:
	.zero		916


//--------------------- .nv.constant0._Z6reduceILj128EEvPfS0_i --------------------------
	.section	.nv.constant0._Z6reduceILj128EEvPfS0_i,"a",@progbits
	.sectionflags	@""
	.align	4
.nv.constant0._Z6reduceILj128EEvPfS0_i:
	.zero		916


//--------------------- .nv.constant0._Z6reduceILj256EEvPfS0_i --------------------------
	.section	.nv.constant0._Z6reduceILj256EEvPfS0_i,"a",@progbits
	.sectionflags	@""
	.align	4
.nv.constant0._Z6reduceILj256EEvPfS0_i:
	.zero		916


//--------------------- .nv.constant0._Z6reduceILj512EEvPfS0_i --------------------------
	.section	.nv.constant0._Z6reduceILj512EEvPfS0_i,"a",@progbits
	.sectionflags	@""
	.align	4
.nv.constant0._Z6reduceILj512EEvPfS0_i:
	.zero		916


//--------------------- .nv.constant0._Z6reduceILj1024EEvPfS0_i --------------------------
	.section	.nv.constant0._Z6reduceILj1024EEvPfS0_i,"a",@progbits
	.sectionflags	@""
	.align	4
.nv.constant0._Z6reduceILj1024EEvPfS0_i:
	.zero		916


//--------------------- .nv.constant0._Z7kernel5PfS_i --------------------------
	.section	.nv.constant0._Z7kernel5PfS_i,"a",@progbits
	.sectionflags	@""
	.align	4
.nv.constant0._Z7kernel5PfS_i:
	.zero		916


//--------------------- .nv.constant0._Z7kernel4PfS_i --------------------------
	.section	.nv.constant0._Z7kernel4PfS_i,"a",@progbits
	.sectionflags	@""
	.align	4
.nv.constant0._Z7kernel4PfS_i:
	.zero		916


//--------------------- SYMBOLS --------------------------

	.type		.nv.reservedSmem.offset0,@object
	.size		.nv.reservedSmem.offset0,0x4
	.type		.nv.reservedSmem.cap,@object
	.size		.nv.reservedSmem.cap,0x4
